//
// Generated by NVIDIA NVVM Compiler
//
// Compiler Build ID: CL-36424714
// Cuda compilation tools, release 13.0, V13.0.88
// Based on NVVM 20.0.0
//

.version 9.0
.target sm_100
.address_size 64

	// .globl	_Z12matrixMulRowPiS_S_iiii
.extern .func  (.param .b32 func_retval0) vprintf
(
	.param .b64 vprintf_param_0,
	.param .b64 vprintf_param_1
)
;
.global .align 1 .b8 $str[9] = {37, 100, 32, 45, 32, 37, 100, 10};

.visible .entry _Z12matrixMulRowPiS_S_iiii(
	.param .u64 .ptr .align 1 _Z12matrixMulRowPiS_S_iiii_param_0,
	.param .u64 .ptr .align 1 _Z12matrixMulRowPiS_S_iiii_param_1,
	.param .u64 .ptr .align 1 _Z12matrixMulRowPiS_S_iiii_param_2,
	.param .u32 _Z12matrixMulRowPiS_S_iiii_param_3,
	.param .u32 _Z12matrixMulRowPiS_S_iiii_param_4,
	.param .u32 _Z12matrixMulRowPiS_S_iiii_param_5,
	.param .u32 _Z12matrixMulRowPiS_S_iiii_param_6
)
{
	.reg .pred 	%p<19>;
	.reg .b32 	%r<130>;
	.reg .b64 	%rd<70>;

	ld.param.u64 	%rd8, [_Z12matrixMulRowPiS_S_iiii_param_0];
	ld.param.u64 	%rd9, [_Z12matrixMulRowPiS_S_iiii_param_1];
	ld.param.u64 	%rd10, [_Z12matrixMulRowPiS_S_iiii_param_2];
	ld.param.u32 	%r42, [_Z12matrixMulRowPiS_S_iiii_param_3];
	ld.param.u32 	%r43, [_Z12matrixMulRowPiS_S_iiii_param_4];
	ld.param.u32 	%r44, [_Z12matrixMulRowPiS_S_iiii_param_6];
	cvta.to.global.u64 	%rd1, %rd9;
	cvta.to.global.u64 	%rd2, %rd8;
	cvta.to.global.u64 	%rd3, %rd10;
	setp.lt.s32 	%p1, %r42, 1;
	@%p1 bra 	$L__BB0_26;
	mov.u32 	%r45, %ctaid.x;
	setp.lt.s32 	%p2, %r43, 1;
	mul.lo.s32 	%r1, %r43, %r45;
	mul.lo.s32 	%r2, %r42, %r45;
	@%p2 bra 	$L__BB0_15;
	and.b32  	%r3, %r43, 7;
	and.b32  	%r4, %r43, 3;
	and.b32  	%r5, %r43, 2147483640;
	and.b32  	%r6, %r43, 1;
	neg.s32 	%r7, %r5;
	shl.b32 	%r8, %r44, 3;
	cvt.u64.u32 	%rd4, %r1;
	mov.b32 	%r112, 0;
	mul.wide.s32 	%rd61, %r44, 4;
$L__BB0_3:
	setp.lt.u32 	%p11, %r43, 8;
	mov.b32 	%r120, 0;
	mov.u32 	%r125, %r120;
	@%p11 bra 	$L__BB0_6;
	shl.b64 	%rd29, %rd4, 2;
	add.s64 	%rd30, %rd29, %rd2;
	add.s64 	%rd69, %rd30, 16;
	mov.b32 	%r125, 0;
	mov.u32 	%r113, %r112;
	mov.u32 	%r114, %r7;
$L__BB0_5:
	.pragma "nounroll";
	ld.global.u32 	%r61, [%rd69+-16];
	mul.wide.s32 	%rd31, %r113, 4;
	add.s64 	%rd32, %rd1, %rd31;
	ld.global.u32 	%r62, [%rd32];
	mad.lo.s32 	%r63, %r62, %r61, %r125;
	ld.global.u32 	%r64, [%rd69+-12];
	mul.wide.s32 	%rd33, %r44, 4;
	add.s64 	%rd34, %rd32, %rd33;
	ld.global.u32 	%r65, [%rd34];
	mad.lo.s32 	%r66, %r65, %r64, %r63;
	ld.global.u32 	%r67, [%rd69+-8];
	add.s64 	%rd35, %rd34, %rd33;
	ld.global.u32 	%r68, [%rd35];
	mad.lo.s32 	%r69, %r68, %r67, %r66;
	ld.global.u32 	%r70, [%rd69+-4];
	add.s64 	%rd36, %rd35, %rd33;
	ld.global.u32 	%r71, [%rd36];
	mad.lo.s32 	%r72, %r71, %r70, %r69;
	ld.global.u32 	%r73, [%rd69];
	add.s64 	%rd37, %rd36, %rd33;
	ld.global.u32 	%r74, [%rd37];
	mad.lo.s32 	%r75, %r74, %r73, %r72;
	ld.global.u32 	%r76, [%rd69+4];
	add.s64 	%rd38, %rd37, %rd33;
	ld.global.u32 	%r77, [%rd38];
	mad.lo.s32 	%r78, %r77, %r76, %r75;
	ld.global.u32 	%r79, [%rd69+8];
	add.s64 	%rd39, %rd38, %rd33;
	ld.global.u32 	%r80, [%rd39];
	mad.lo.s32 	%r81, %r80, %r79, %r78;
	ld.global.u32 	%r82, [%rd69+12];
	add.s64 	%rd40, %rd39, %rd33;
	ld.global.u32 	%r83, [%rd40];
	mad.lo.s32 	%r125, %r83, %r82, %r81;
	add.s32 	%r114, %r114, 8;
	add.s32 	%r113, %r113, %r8;
	add.s64 	%rd69, %rd69, 32;
	setp.ne.s32 	%p12, %r114, 0;
	mov.u32 	%r120, %r5;
	@%p12 bra 	$L__BB0_5;
$L__BB0_6:
	setp.eq.s32 	%p13, %r3, 0;
	@%p13 bra 	$L__BB0_14;
	add.s32 	%r85, %r3, -1;
	setp.lt.u32 	%p14, %r85, 3;
	@%p14 bra 	$L__BB0_9;
	add.s32 	%r86, %r120, %r1;
	mul.wide.u32 	%rd41, %r86, 4;
	add.s64 	%rd42, %rd2, %rd41;
	ld.global.u32 	%r87, [%rd42];
	mad.lo.s32 	%r88, %r120, %r44, %r112;
	mul.wide.s32 	%rd43, %r88, 4;
	add.s64 	%rd44, %rd1, %rd43;
	ld.global.u32 	%r89, [%rd44];
	mad.lo.s32 	%r90, %r89, %r87, %r125;
	cvt.u64.u32 	%rd45, %r120;
	add.s64 	%rd46, %rd45, %rd4;
	shl.b64 	%rd47, %rd46, 2;
	add.s64 	%rd48, %rd2, %rd47;
	ld.global.u32 	%r91, [%rd48+4];
	add.s64 	%rd50, %rd44, %rd61;
	ld.global.u32 	%r92, [%rd50];
	mad.lo.s32 	%r93, %r92, %r91, %r90;
	ld.global.u32 	%r94, [%rd48+8];
	add.s64 	%rd51, %rd50, %rd61;
	ld.global.u32 	%r95, [%rd51];
	mad.lo.s32 	%r96, %r95, %r94, %r93;
	ld.global.u32 	%r97, [%rd48+12];
	add.s64 	%rd52, %rd51, %rd61;
	ld.global.u32 	%r98, [%rd52];
	mad.lo.s32 	%r125, %r98, %r97, %r96;
	add.s32 	%r120, %r120, 4;
$L__BB0_9:
	setp.eq.s32 	%p15, %r4, 0;
	@%p15 bra 	$L__BB0_14;
	setp.eq.s32 	%p16, %r4, 1;
	@%p16 bra 	$L__BB0_12;
	add.s32 	%r100, %r120, %r1;
	mul.wide.u32 	%rd53, %r100, 4;
	add.s64 	%rd54, %rd2, %rd53;
	ld.global.u32 	%r101, [%rd54];
	mad.lo.s32 	%r102, %r120, %r44, %r112;
	mul.wide.s32 	%rd55, %r102, 4;
	add.s64 	%rd56, %rd1, %rd55;
	ld.global.u32 	%r103, [%rd56];
	mad.lo.s32 	%r104, %r103, %r101, %r125;
	cvt.u64.u32 	%rd57, %r120;
	add.s64 	%rd58, %rd57, %rd4;
	shl.b64 	%rd59, %rd58, 2;
	add.s64 	%rd60, %rd2, %rd59;
	ld.global.u32 	%r105, [%rd60+4];
	add.s64 	%rd62, %rd56, %rd61;
	ld.global.u32 	%r106, [%rd62];
	mad.lo.s32 	%r125, %r106, %r105, %r104;
	add.s32 	%r120, %r120, 2;
$L__BB0_12:
	setp.eq.s32 	%p17, %r6, 0;
	@%p17 bra 	$L__BB0_14;
	add.s32 	%r107, %r120, %r1;
	mul.wide.u32 	%rd63, %r107, 4;
	add.s64 	%rd64, %rd2, %rd63;
	ld.global.u32 	%r108, [%rd64];
	mad.lo.s32 	%r109, %r120, %r44, %r112;
	mul.wide.s32 	%rd65, %r109, 4;
	add.s64 	%rd66, %rd1, %rd65;
	ld.global.u32 	%r110, [%rd66];
	mad.lo.s32 	%r125, %r110, %r108, %r125;
$L__BB0_14:
	add.s32 	%r111, %r112, %r2;
	mul.wide.u32 	%rd67, %r111, 4;
	add.s64 	%rd68, %rd3, %rd67;
	st.global.u32 	[%rd68], %r125;
	add.s32 	%r112, %r112, 1;
	setp.eq.s32 	%p18, %r112, %r42;
	@%p18 bra 	$L__BB0_26;
	bra.uni 	$L__BB0_3;
$L__BB0_15:
	and.b32  	%r32, %r42, 7;
	setp.lt.u32 	%p3, %r42, 8;
	mov.b32 	%r128, 0;
	@%p3 bra 	$L__BB0_18;
	and.b32  	%r128, %r42, 2147483640;
	mov.b32 	%r126, 0;
$L__BB0_17:
	.pragma "nounroll";
	add.s32 	%r48, %r126, %r2;
	mul.wide.u32 	%rd11, %r48, 4;
	add.s64 	%rd12, %rd3, %rd11;
	mov.b32 	%r49, 0;
	st.global.u32 	[%rd12], %r49;
	st.global.u32 	[%rd12+4], %r49;
	st.global.u32 	[%rd12+8], %r49;
	st.global.u32 	[%rd12+12], %r49;
	st.global.u32 	[%rd12+16], %r49;
	st.global.u32 	[%rd12+20], %r49;
	st.global.u32 	[%rd12+24], %r49;
	st.global.u32 	[%rd12+28], %r49;
	add.s32 	%r126, %r126, 8;
	setp.ne.s32 	%p4, %r126, %r128;
	@%p4 bra 	$L__BB0_17;
$L__BB0_18:
	setp.eq.s32 	%p5, %r32, 0;
	@%p5 bra 	$L__BB0_26;
	and.b32  	%r37, %r42, 3;
	setp.lt.u32 	%p6, %r32, 4;
	@%p6 bra 	$L__BB0_21;
	add.s32 	%r50, %r128, %r2;
	mul.wide.u32 	%rd13, %r50, 4;
	add.s64 	%rd14, %rd3, %rd13;
	mov.b32 	%r51, 0;
	st.global.u32 	[%rd14], %r51;
	cvt.u64.u32 	%rd15, %r2;
	cvt.u64.u32 	%rd16, %r128;
	add.s64 	%rd17, %rd16, %rd15;
	shl.b64 	%rd18, %rd17, 2;
	add.s64 	%rd19, %rd3, %rd18;
	st.global.u32 	[%rd19+4], %r51;
	st.global.u32 	[%rd19+8], %r51;
	st.global.u32 	[%rd19+12], %r51;
	add.s32 	%r128, %r128, 4;
$L__BB0_21:
	setp.eq.s32 	%p7, %r37, 0;
	@%p7 bra 	$L__BB0_26;
	setp.eq.s32 	%p8, %r37, 1;
	@%p8 bra 	$L__BB0_24;
	add.s32 	%r52, %r128, %r2;
	mul.wide.u32 	%rd20, %r52, 4;
	add.s64 	%rd21, %rd3, %rd20;
	mov.b32 	%r53, 0;
	st.global.u32 	[%rd21], %r53;
	cvt.u64.u32 	%rd22, %r2;
	cvt.u64.u32 	%rd23, %r128;
	add.s64 	%rd24, %rd23, %rd22;
	shl.b64 	%rd25, %rd24, 2;
	add.s64 	%rd26, %rd3, %rd25;
	st.global.u32 	[%rd26+4], %r53;
	add.s32 	%r128, %r128, 2;
$L__BB0_24:
	and.b32  	%r54, %r42, 1;
	setp.eq.b32 	%p9, %r54, 1;
	not.pred 	%p10, %p9;
	@%p10 bra 	$L__BB0_26;
	add.s32 	%r55, %r128, %r2;
	mul.wide.u32 	%rd27, %r55, 4;
	add.s64 	%rd28, %rd3, %rd27;
	mov.b32 	%r56, 0;
	st.global.u32 	[%rd28], %r56;
$L__BB0_26:
	ret;

}
	// .globl	_Z12matrixMulColPiS_S_iiii
.visible .entry _Z12matrixMulColPiS_S_iiii(
	.param .u64 .ptr .align 1 _Z12matrixMulColPiS_S_iiii_param_0,
	.param .u64 .ptr .align 1 _Z12matrixMulColPiS_S_iiii_param_1,
	.param .u64 .ptr .align 1 _Z12matrixMulColPiS_S_iiii_param_2,
	.param .u32 _Z12matrixMulColPiS_S_iiii_param_3,
	.param .u32 _Z12matrixMulColPiS_S_iiii_param_4,
	.param .u32 _Z12matrixMulColPiS_S_iiii_param_5,
	.param .u32 _Z12matrixMulColPiS_S_iiii_param_6
)
{
	.local .align 8 .b8 	__local_depot1[8];
	.reg .b64 	%SP;
	.reg .b64 	%SPL;
	.reg .pred 	%p<34>;
	.reg .b32 	%r<212>;
	.reg .b64 	%rd<152>;

	mov.u64 	%SPL, __local_depot1;
	cvta.local.u64 	%SP, %SPL;
	ld.param.u64 	%rd22, [_Z12matrixMulColPiS_S_iiii_param_0];
	ld.param.u64 	%rd23, [_Z12matrixMulColPiS_S_iiii_param_1];
	ld.param.u64 	%rd24, [_Z12matrixMulColPiS_S_iiii_param_2];
	ld.param.u32 	%r97, [_Z12matrixMulColPiS_S_iiii_param_3];
	ld.param.u32 	%r98, [_Z12matrixMulColPiS_S_iiii_param_4];
	ld.param.u32 	%r99, [_Z12matrixMulColPiS_S_iiii_param_5];
	ld.param.u32 	%r100, [_Z12matrixMulColPiS_S_iiii_param_6];
	cvta.to.global.u64 	%rd1, %rd23;
	cvta.to.global.u64 	%rd2, %rd22;
	cvta.to.global.u64 	%rd3, %rd24;
	add.u64 	%rd25, %SP, 0;
	add.u64 	%rd4, %SPL, 0;
	mov.u32 	%r1, %ctaid.x;
	setp.lt.s32 	%p1, %r97, 1;
	@%p1 bra 	$L__BB1_55;
	setp.lt.s32 	%p2, %r99, 1;
	@%p2 bra 	$L__BB1_44;
	and.b32  	%r2, %r99, 7;
	and.b32  	%r3, %r99, 3;
	and.b32  	%r4, %r99, 2147483640;
	and.b32  	%r5, %r99, 1;
	neg.s32 	%r6, %r4;
	shl.b32 	%r7, %r100, 3;
	mul.lo.s32 	%r8, %r100, 5;
	mul.lo.s32 	%r9, %r100, 6;
	mul.lo.s32 	%r10, %r100, 7;
	mov.b32 	%r186, 0;
	mov.u64 	%rd146, $str;
	mul.wide.s32 	%rd133, %r100, 4;
$L__BB1_3:
	setp.lt.u32 	%p11, %r99, 8;
	mul.lo.s32 	%r12, %r186, %r99;
	mov.b32 	%r202, 0;
	mov.u32 	%r207, %r202;
	@%p11 bra 	$L__BB1_22;
	mul.lo.s32 	%r193, %r100, 3;
	shl.b32 	%r194, %r100, 1;
	shl.b32 	%r192, %r100, 2;
	mul.wide.u32 	%rd48, %r12, 4;
	add.s64 	%rd49, %rd2, %rd48;
	add.s64 	%rd151, %rd49, 16;
	mov.b32 	%r188, 0;
	mov.u32 	%r187, %r1;
	mov.u32 	%r189, %r10;
	mov.u32 	%r190, %r9;
	mov.u32 	%r191, %r8;
	mov.u32 	%r195, %r100;
	mov.u32 	%r196, %r6;
	mov.u32 	%r207, %r188;
$L__BB1_5:
	.pragma "nounroll";
	setp.ne.s32 	%p12, %r1, 0;
	ld.global.u32 	%r27, [%rd151+-16];
	mul.wide.s32 	%rd50, %r187, 4;
	add.s64 	%rd7, %rd1, %rd50;
	ld.global.u32 	%r116, [%rd7];
	mad.lo.s32 	%r28, %r116, %r27, %r207;
	@%p12 bra 	$L__BB1_7;
	mul.wide.s32 	%rd51, %r188, 4;
	add.s64 	%rd52, %rd1, %rd51;
	ld.global.u32 	%r117, [%rd52];
	st.local.v2.u32 	[%rd4], {%r27, %r117};
	mov.u64 	%rd53, $str;
	cvta.global.u64 	%rd54, %rd53;
	add.u64 	%rd55, %SP, 0;
	{ // callseq 0, 0
	.param .b64 param0;
	st.param.b64 	[param0], %rd54;
	.param .b64 param1;
	st.param.b64 	[param1], %rd55;
	.param .b32 retval0;
	call.uni (retval0), 
	vprintf, 
	(
	param0, 
	param1
	);
	ld.param.b32 	%r118, [retval0];
	} // callseq 0
$L__BB1_7:
	ld.global.u32 	%r29, [%rd151+-12];
	mul.wide.s32 	%rd8, %r100, 4;
	add.s64 	%rd9, %rd7, %rd8;
	ld.global.u32 	%r120, [%rd9];
	mad.lo.s32 	%r30, %r120, %r29, %r28;
	@%p12 bra 	$L__BB1_9;
	mul.wide.s32 	%rd56, %r195, 4;
	add.s64 	%rd57, %rd1, %rd56;
	ld.global.u32 	%r121, [%rd57];
	st.local.v2.u32 	[%rd4], {%r29, %r121};
	mov.u64 	%rd58, $str;
	cvta.global.u64 	%rd59, %rd58;
	add.u64 	%rd60, %SP, 0;
	{ // callseq 1, 0
	.param .b64 param0;
	st.param.b64 	[param0], %rd59;
	.param .b64 param1;
	st.param.b64 	[param1], %rd60;
	.param .b32 retval0;
	call.uni (retval0), 
	vprintf, 
	(
	param0, 
	param1
	);
	ld.param.b32 	%r122, [retval0];
	} // callseq 1
$L__BB1_9:
	ld.global.u32 	%r31, [%rd151+-8];
	add.s64 	%rd10, %rd9, %rd8;
	ld.global.u32 	%r124, [%rd10];
	mad.lo.s32 	%r32, %r124, %r31, %r30;
	@%p12 bra 	$L__BB1_11;
	mul.wide.s32 	%rd61, %r194, 4;
	add.s64 	%rd62, %rd1, %rd61;
	ld.global.u32 	%r125, [%rd62];
	st.local.v2.u32 	[%rd4], {%r31, %r125};
	mov.u64 	%rd63, $str;
	cvta.global.u64 	%rd64, %rd63;
	add.u64 	%rd65, %SP, 0;
	{ // callseq 2, 0
	.param .b64 param0;
	st.param.b64 	[param0], %rd64;
	.param .b64 param1;
	st.param.b64 	[param1], %rd65;
	.param .b32 retval0;
	call.uni (retval0), 
	vprintf, 
	(
	param0, 
	param1
	);
	ld.param.b32 	%r126, [retval0];
	} // callseq 2
$L__BB1_11:
	ld.global.u32 	%r33, [%rd151+-4];
	add.s64 	%rd11, %rd10, %rd8;
	ld.global.u32 	%r128, [%rd11];
	mad.lo.s32 	%r34, %r128, %r33, %r32;
	@%p12 bra 	$L__BB1_13;
	mul.wide.s32 	%rd66, %r193, 4;
	add.s64 	%rd67, %rd1, %rd66;
	ld.global.u32 	%r129, [%rd67];
	st.local.v2.u32 	[%rd4], {%r33, %r129};
	mov.u64 	%rd68, $str;
	cvta.global.u64 	%rd69, %rd68;
	add.u64 	%rd70, %SP, 0;
	{ // callseq 3, 0
	.param .b64 param0;
	st.param.b64 	[param0], %rd69;
	.param .b64 param1;
	st.param.b64 	[param1], %rd70;
	.param .b32 retval0;
	call.uni (retval0), 
	vprintf, 
	(
	param0, 
	param1
	);
	ld.param.b32 	%r130, [retval0];
	} // callseq 3
$L__BB1_13:
	ld.global.u32 	%r35, [%rd151];
	add.s64 	%rd12, %rd11, %rd8;
	ld.global.u32 	%r132, [%rd12];
	mad.lo.s32 	%r36, %r132, %r35, %r34;
	@%p12 bra 	$L__BB1_15;
	mul.wide.s32 	%rd71, %r192, 4;
	add.s64 	%rd72, %rd1, %rd71;
	ld.global.u32 	%r133, [%rd72];
	st.local.v2.u32 	[%rd4], {%r35, %r133};
	mov.u64 	%rd73, $str;
	cvta.global.u64 	%rd74, %rd73;
	add.u64 	%rd75, %SP, 0;
	{ // callseq 4, 0
	.param .b64 param0;
	st.param.b64 	[param0], %rd74;
	.param .b64 param1;
	st.param.b64 	[param1], %rd75;
	.param .b32 retval0;
	call.uni (retval0), 
	vprintf, 
	(
	param0, 
	param1
	);
	ld.param.b32 	%r134, [retval0];
	} // callseq 4
$L__BB1_15:
	ld.global.u32 	%r37, [%rd151+4];
	add.s64 	%rd13, %rd12, %rd8;
	ld.global.u32 	%r136, [%rd13];
	mad.lo.s32 	%r38, %r136, %r37, %r36;
	@%p12 bra 	$L__BB1_17;
	mul.wide.s32 	%rd76, %r191, 4;
	add.s64 	%rd77, %rd1, %rd76;
	ld.global.u32 	%r137, [%rd77];
	st.local.v2.u32 	[%rd4], {%r37, %r137};
	mov.u64 	%rd78, $str;
	cvta.global.u64 	%rd79, %rd78;
	add.u64 	%rd80, %SP, 0;
	{ // callseq 5, 0
	.param .b64 param0;
	st.param.b64 	[param0], %rd79;
	.param .b64 param1;
	st.param.b64 	[param1], %rd80;
	.param .b32 retval0;
	call.uni (retval0), 
	vprintf, 
	(
	param0, 
	param1
	);
	ld.param.b32 	%r138, [retval0];
	} // callseq 5
$L__BB1_17:
	ld.global.u32 	%r39, [%rd151+8];
	add.s64 	%rd14, %rd13, %rd8;
	ld.global.u32 	%r140, [%rd14];
	mad.lo.s32 	%r40, %r140, %r39, %r38;
	@%p12 bra 	$L__BB1_19;
	mul.wide.s32 	%rd81, %r190, 4;
	add.s64 	%rd82, %rd1, %rd81;
	ld.global.u32 	%r141, [%rd82];
	st.local.v2.u32 	[%rd4], {%r39, %r141};
	mov.u64 	%rd83, $str;
	cvta.global.u64 	%rd84, %rd83;
	add.u64 	%rd85, %SP, 0;
	{ // callseq 6, 0
	.param .b64 param0;
	st.param.b64 	[param0], %rd84;
	.param .b64 param1;
	st.param.b64 	[param1], %rd85;
	.param .b32 retval0;
	call.uni (retval0), 
	vprintf, 
	(
	param0, 
	param1
	);
	ld.param.b32 	%r142, [retval0];
	} // callseq 6
$L__BB1_19:
	ld.global.u32 	%r41, [%rd151+12];
	add.s64 	%rd86, %rd14, %rd8;
	ld.global.u32 	%r144, [%rd86];
	mad.lo.s32 	%r207, %r144, %r41, %r40;
	@%p12 bra 	$L__BB1_21;
	mul.wide.s32 	%rd87, %r189, 4;
	add.s64 	%rd88, %rd1, %rd87;
	ld.global.u32 	%r145, [%rd88];
	st.local.v2.u32 	[%rd4], {%r41, %r145};
	mov.u64 	%rd89, $str;
	cvta.global.u64 	%rd90, %rd89;
	add.u64 	%rd91, %SP, 0;
	{ // callseq 7, 0
	.param .b64 param0;
	st.param.b64 	[param0], %rd90;
	.param .b64 param1;
	st.param.b64 	[param1], %rd91;
	.param .b32 retval0;
	call.uni (retval0), 
	vprintf, 
	(
	param0, 
	param1
	);
	ld.param.b32 	%r146, [retval0];
	} // callseq 7
$L__BB1_21:
	add.s32 	%r196, %r196, 8;
	add.s32 	%r195, %r195, %r7;
	add.s32 	%r194, %r194, %r7;
	add.s32 	%r193, %r193, %r7;
	add.s32 	%r192, %r192, %r7;
	add.s32 	%r191, %r191, %r7;
	add.s32 	%r190, %r190, %r7;
	add.s32 	%r189, %r189, %r7;
	add.s32 	%r188, %r188, %r7;
	add.s32 	%r187, %r187, %r7;
	add.s64 	%rd151, %rd151, 32;
	setp.ne.s32 	%p20, %r196, 0;
	mov.u32 	%r202, %r4;
	@%p20 bra 	$L__BB1_5;
$L__BB1_22:
	setp.eq.s32 	%p21, %r2, 0;
	@%p21 bra 	$L__BB1_43;
	add.s32 	%r149, %r2, -1;
	setp.lt.u32 	%p22, %r149, 3;
	@%p22 bra 	$L__BB1_33;
	setp.ne.s32 	%p23, %r1, 0;
	add.s32 	%r150, %r202, %r12;
	mul.wide.u32 	%rd92, %r150, 4;
	add.s64 	%rd93, %rd2, %rd92;
	ld.global.u32 	%r56, [%rd93];
	mul.lo.s32 	%r57, %r202, %r100;
	add.s32 	%r151, %r57, %r1;
	mul.wide.s32 	%rd94, %r151, 4;
	add.s64 	%rd16, %rd1, %rd94;
	ld.global.u32 	%r152, [%rd16];
	mad.lo.s32 	%r58, %r152, %r56, %r207;
	@%p23 bra 	$L__BB1_26;
	mul.wide.s32 	%rd95, %r57, 4;
	add.s64 	%rd96, %rd1, %rd95;
	ld.global.u32 	%r153, [%rd96];
	st.local.v2.u32 	[%rd4], {%r56, %r153};
	cvta.global.u64 	%rd98, %rd146;
	{ // callseq 8, 0
	.param .b64 param0;
	st.param.b64 	[param0], %rd98;
	.param .b64 param1;
	st.param.b64 	[param1], %rd25;
	.param .b32 retval0;
	call.uni (retval0), 
	vprintf, 
	(
	param0, 
	param1
	);
	ld.param.b32 	%r154, [retval0];
	} // callseq 8
$L__BB1_26:
	cvt.u64.u32 	%rd100, %r12;
	cvt.u64.u32 	%rd101, %r202;
	add.s64 	%rd102, %rd101, %rd100;
	shl.b64 	%rd103, %rd102, 2;
	add.s64 	%rd17, %rd2, %rd103;
	ld.global.u32 	%r59, [%rd17+4];
	add.s32 	%r60, %r57, %r100;
	add.s64 	%rd19, %rd16, %rd133;
	ld.global.u32 	%r156, [%rd19];
	mad.lo.s32 	%r61, %r156, %r59, %r58;
	@%p23 bra 	$L__BB1_28;
	mul.wide.s32 	%rd104, %r60, 4;
	add.s64 	%rd105, %rd1, %rd104;
	ld.global.u32 	%r157, [%rd105];
	st.local.v2.u32 	[%rd4], {%r59, %r157};
	cvta.global.u64 	%rd107, %rd146;
	{ // callseq 9, 0
	.param .b64 param0;
	st.param.b64 	[param0], %rd107;
	.param .b64 param1;
	st.param.b64 	[param1], %rd25;
	.param .b32 retval0;
	call.uni (retval0), 
	vprintf, 
	(
	param0, 
	param1
	);
	ld.param.b32 	%r158, [retval0];
	} // callseq 9
$L__BB1_28:
	ld.global.u32 	%r62, [%rd17+8];
	add.s32 	%r63, %r60, %r100;
	add.s64 	%rd20, %rd19, %rd133;
	ld.global.u32 	%r160, [%rd20];
	mad.lo.s32 	%r64, %r160, %r62, %r61;
	@%p23 bra 	$L__BB1_30;
	mul.wide.s32 	%rd109, %r63, 4;
	add.s64 	%rd110, %rd1, %rd109;
	ld.global.u32 	%r161, [%rd110];
	st.local.v2.u32 	[%rd4], {%r62, %r161};
	cvta.global.u64 	%rd112, %rd146;
	{ // callseq 10, 0
	.param .b64 param0;
	st.param.b64 	[param0], %rd112;
	.param .b64 param1;
	st.param.b64 	[param1], %rd25;
	.param .b32 retval0;
	call.uni (retval0), 
	vprintf, 
	(
	param0, 
	param1
	);
	ld.param.b32 	%r162, [retval0];
	} // callseq 10
$L__BB1_30:
	setp.ne.s32 	%p26, %r1, 0;
	ld.global.u32 	%r65, [%rd17+12];
	add.s32 	%r66, %r63, %r100;
	add.s64 	%rd114, %rd20, %rd133;
	ld.global.u32 	%r164, [%rd114];
	mad.lo.s32 	%r207, %r164, %r65, %r64;
	@%p26 bra 	$L__BB1_32;
	mul.wide.s32 	%rd115, %r66, 4;
	add.s64 	%rd116, %rd1, %rd115;
	ld.global.u32 	%r165, [%rd116];
	st.local.v2.u32 	[%rd4], {%r65, %r165};
	cvta.global.u64 	%rd118, %rd146;
	{ // callseq 11, 0
	.param .b64 param0;
	st.param.b64 	[param0], %rd118;
	.param .b64 param1;
	st.param.b64 	[param1], %rd25;
	.param .b32 retval0;
	call.uni (retval0), 
	vprintf, 
	(
	param0, 
	param1
	);
	ld.param.b32 	%r166, [retval0];
	} // callseq 11
$L__BB1_32:
	add.s32 	%r202, %r202, 4;
$L__BB1_33:
	setp.eq.s32 	%p27, %r3, 0;
	@%p27 bra 	$L__BB1_43;
	setp.eq.s32 	%p28, %r3, 1;
	@%p28 bra 	$L__BB1_40;
	setp.ne.s32 	%p29, %r1, 0;
	add.s32 	%r169, %r202, %r12;
	mul.wide.u32 	%rd120, %r169, 4;
	add.s64 	%rd121, %rd2, %rd120;
	ld.global.u32 	%r72, [%rd121];
	mul.lo.s32 	%r73, %r202, %r100;
	add.s32 	%r170, %r73, %r1;
	mul.wide.s32 	%rd122, %r170, 4;
	add.s64 	%rd21, %rd1, %rd122;
	ld.global.u32 	%r171, [%rd21];
	mad.lo.s32 	%r74, %r171, %r72, %r207;
	@%p29 bra 	$L__BB1_37;
	mul.wide.s32 	%rd123, %r73, 4;
	add.s64 	%rd124, %rd1, %rd123;
	ld.global.u32 	%r172, [%rd124];
	st.local.v2.u32 	[%rd4], {%r72, %r172};
	cvta.global.u64 	%rd126, %rd146;
	{ // callseq 12, 0
	.param .b64 param0;
	st.param.b64 	[param0], %rd126;
	.param .b64 param1;
	st.param.b64 	[param1], %rd25;
	.param .b32 retval0;
	call.uni (retval0), 
	vprintf, 
	(
	param0, 
	param1
	);
	ld.param.b32 	%r173, [retval0];
	} // callseq 12
$L__BB1_37:
	cvt.u64.u32 	%rd128, %r12;
	cvt.u64.u32 	%rd129, %r202;
	add.s64 	%rd130, %rd129, %rd128;
	shl.b64 	%rd131, %rd130, 2;
	add.s64 	%rd132, %rd2, %rd131;
	ld.global.u32 	%r75, [%rd132+4];
	add.s32 	%r76, %r73, %r100;
	add.s64 	%rd134, %rd21, %rd133;
	ld.global.u32 	%r175, [%rd134];
	mad.lo.s32 	%r207, %r175, %r75, %r74;
	@%p29 bra 	$L__BB1_39;
	mul.wide.s32 	%rd135, %r76, 4;
	add.s64 	%rd136, %rd1, %rd135;
	ld.global.u32 	%r176, [%rd136];
	st.local.v2.u32 	[%rd4], {%r75, %r176};
	cvta.global.u64 	%rd138, %rd146;
	{ // callseq 13, 0
	.param .b64 param0;
	st.param.b64 	[param0], %rd138;
	.param .b64 param1;
	st.param.b64 	[param1], %rd25;
	.param .b32 retval0;
	call.uni (retval0), 
	vprintf, 
	(
	param0, 
	param1
	);
	ld.param.b32 	%r177, [retval0];
	} // callseq 13
$L__BB1_39:
	add.s32 	%r202, %r202, 2;
$L__BB1_40:
	setp.eq.s32 	%p31, %r5, 0;
	@%p31 bra 	$L__BB1_43;
	setp.ne.s32 	%p32, %r1, 0;
	add.s32 	%r179, %r202, %r12;
	mul.wide.u32 	%rd140, %r179, 4;
	add.s64 	%rd141, %rd2, %rd140;
	ld.global.u32 	%r82, [%rd141];
	mul.lo.s32 	%r83, %r202, %r100;
	add.s32 	%r180, %r83, %r1;
	mul.wide.s32 	%rd142, %r180, 4;
	add.s64 	%rd143, %rd1, %rd142;
	ld.global.u32 	%r181, [%rd143];
	mad.lo.s32 	%r207, %r181, %r82, %r207;
	@%p32 bra 	$L__BB1_43;
	mul.wide.s32 	%rd144, %r83, 4;
	add.s64 	%rd145, %rd1, %rd144;
	ld.global.u32 	%r182, [%rd145];
	st.local.v2.u32 	[%rd4], {%r82, %r182};
	cvta.global.u64 	%rd147, %rd146;
	{ // callseq 14, 0
	.param .b64 param0;
	st.param.b64 	[param0], %rd147;
	.param .b64 param1;
	st.param.b64 	[param1], %rd25;
	.param .b32 retval0;
	call.uni (retval0), 
	vprintf, 
	(
	param0, 
	param1
	);
	ld.param.b32 	%r183, [retval0];
	} // callseq 14
$L__BB1_43:
	mad.lo.s32 	%r185, %r186, %r98, %r1;
	mul.wide.s32 	%rd149, %r185, 4;
	add.s64 	%rd150, %rd3, %rd149;
	st.global.u32 	[%rd150], %r207;
	add.s32 	%r186, %r186, 1;
	setp.eq.s32 	%p33, %r186, %r97;
	@%p33 bra 	$L__BB1_55;
	bra.uni 	$L__BB1_3;
$L__BB1_44:
	and.b32  	%r87, %r97, 7;
	setp.lt.u32 	%p3, %r97, 8;
	mov.b32 	%r210, 0;
	@%p3 bra 	$L__BB1_47;
	and.b32  	%r210, %r97, 2147483640;
	mov.b32 	%r208, 0;
	mul.wide.s32 	%rd28, %r98, 4;
$L__BB1_46:
	.pragma "nounroll";
	mad.lo.s32 	%r103, %r208, %r98, %r1;
	mul.wide.s32 	%rd26, %r103, 4;
	add.s64 	%rd27, %rd3, %rd26;
	mov.b32 	%r104, 0;
	st.global.u32 	[%rd27], %r104;
	add.s64 	%rd29, %rd27, %rd28;
	st.global.u32 	[%rd29], %r104;
	add.s64 	%rd30, %rd29, %rd28;
	st.global.u32 	[%rd30], %r104;
	add.s64 	%rd31, %rd30, %rd28;
	st.global.u32 	[%rd31], %r104;
	add.s64 	%rd32, %rd31, %rd28;
	st.global.u32 	[%rd32], %r104;
	add.s64 	%rd33, %rd32, %rd28;
	st.global.u32 	[%rd33], %r104;
	add.s64 	%rd34, %rd33, %rd28;
	st.global.u32 	[%rd34], %r104;
	add.s64 	%rd35, %rd34, %rd28;
	st.global.u32 	[%rd35], %r104;
	add.s32 	%r208, %r208, 8;
	setp.ne.s32 	%p4, %r208, %r210;
	@%p4 bra 	$L__BB1_46;
$L__BB1_47:
	setp.eq.s32 	%p5, %r87, 0;
	@%p5 bra 	$L__BB1_55;
	and.b32  	%r92, %r97, 3;
	setp.lt.u32 	%p6, %r87, 4;
	@%p6 bra 	$L__BB1_50;
	mad.lo.s32 	%r105, %r210, %r98, %r1;
	mul.wide.s32 	%rd36, %r105, 4;
	add.s64 	%rd37, %rd3, %rd36;
	mov.b32 	%r106, 0;
	st.global.u32 	[%rd37], %r106;
	mul.wide.s32 	%rd38, %r98, 4;
	add.s64 	%rd39, %rd37, %rd38;
	st.global.u32 	[%rd39], %r106;
	add.s64 	%rd40, %rd39, %rd38;
	st.global.u32 	[%rd40], %r106;
	add.s64 	%rd41, %rd40, %rd38;
	st.global.u32 	[%rd41], %r106;
	add.s32 	%r210, %r210, 4;
$L__BB1_50:
	setp.eq.s32 	%p7, %r92, 0;
	@%p7 bra 	$L__BB1_55;
	setp.eq.s32 	%p8, %r92, 1;
	@%p8 bra 	$L__BB1_53;
	mad.lo.s32 	%r107, %r210, %r98, %r1;
	mul.wide.s32 	%rd42, %r107, 4;
	add.s64 	%rd43, %rd3, %rd42;
	mov.b32 	%r108, 0;
	st.global.u32 	[%rd43], %r108;
	mul.wide.s32 	%rd44, %r98, 4;
	add.s64 	%rd45, %rd43, %rd44;
	st.global.u32 	[%rd45], %r108;
	add.s32 	%r210, %r210, 2;
$L__BB1_53:
	and.b32  	%r109, %r97, 1;
	setp.eq.b32 	%p9, %r109, 1;
	not.pred 	%p10, %p9;
	@%p10 bra 	$L__BB1_55;
	mad.lo.s32 	%r110, %r210, %r98, %r1;
	mul.wide.s32 	%rd46, %r110, 4;
	add.s64 	%rd47, %rd3, %rd46;
	mov.b32 	%r111, 0;
	st.global.u32 	[%rd47], %r111;
$L__BB1_55:
	ret;

}


// ===== COMPILED SASS (sm_100) =====

	.target	sm_100

	.elftype	@"ET_EXEC"


//--------------------- .note.nv.tkinfo           --------------------------
	.section	.note.nv.tkinfo,"",@"SHT_NOTE"
	.sectionflags	@"SHF_NOTE_NV_TKINFO"
	.tkinfo
        /*0018*/ 	.word	0x00000002
        /*0030*/ 	.string	""
        /*0030*/ 	.string	"ptxas"
        /*0030*/ 	.string	"Cuda compilation tools, release 13.0, V13.0.88"
        /*0030*/ 	.string	"Build cuda_13.0.r13.0/compiler.36424714_0"
        /*0030*/ 	.string	"-arch sm_100 -m 64 "



//--------------------- .note.nv.cuinfo           --------------------------
	.section	.note.nv.cuinfo,"",@"SHT_NOTE"
	.sectionflags	@"SHF_NOTE_NV_CUINFO"
        /*0018*/ 	.short	0x0002
        /*001a*/ 	.short	0x0064
        /*001c*/ 	.short	0x0082
	.zero		2


//--------------------- .nv.info                  --------------------------
	.section	.nv.info,"",@"SHT_CUDA_INFO"
	.align	4


	//----- nvinfo : EIATTR_REGCOUNT
	.align		4
        /*0000*/ 	.byte	0x04, 0x2f
        /*0002*/ 	.short	(.L_2 - .L_1)
	.align		4
.L_1:
        /*0004*/ 	.word	index@(_Z12matrixMulRowPiS_S_iiii)
        /*0008*/ 	.word	0x00000020


	//----- nvinfo : EIATTR_FRAME_SIZE
	.align		4
.L_2:
        /*000c*/ 	.byte	0x04, 0x11
        /*000e*/ 	.short	(.L_4 - .L_3)
	.align		4
.L_3:
        /*0010*/ 	.word	index@(_Z12matrixMulRowPiS_S_iiii)
        /*0014*/ 	.word	0x00000000


	//----- nvinfo : EIATTR_REGCOUNT
	.align		4
.L_4:
        /*0018*/ 	.byte	0x04, 0x2f
        /*001a*/ 	.short	(.L_6 - .L_5)
	.align		4
.L_5:
        /*001c*/ 	.word	index@(_Z12matrixMulColPiS_S_iiii)
        /*0020*/ 	.word	0x00000025


	//----- nvinfo : EIATTR_FRAME_SIZE
	.align		4
.L_6:
        /*0024*/ 	.byte	0x04, 0x11
        /*0026*/ 	.short	(.L_8 - .L_7)
	.align		4
.L_7:
        /*0028*/ 	.word	index@(_Z12matrixMulColPiS_S_iiii)
        /*002c*/ 	.word	0x00000008


	//----- nvinfo : EIATTR_MIN_STACK_SIZE
	.align		4
.L_8:
        /*0030*/ 	.byte	0x04, 0x12
        /*0032*/ 	.short	(.L_10 - .L_9)
	.align		4
.L_9:
        /*0034*/ 	.word	index@(_Z12matrixMulColPiS_S_iiii)
        /*0038*/ 	.word	0x00000008


	//----- nvinfo : EIATTR_MIN_STACK_SIZE
	.align		4
.L_10:
        /*003c*/ 	.byte	0x04, 0x12
        /*003e*/ 	.short	(.L_12 - .L_11)
	.align		4
.L_11:
        /*0040*/ 	.word	index@(_Z12matrixMulRowPiS_S_iiii)
        /*0044*/ 	.word	0x00000000
.L_12:


//--------------------- .nv.compat                --------------------------
	.section	.nv.compat,"",@"SHT_CUDA_COMPAT_INFO"
	.align	4
        /*0000*/ 	.byte	0x02, 0x09, 0x00, 0x00, 0x02, 0x02, 0x01, 0x00, 0x02, 0x05, 0x05, 0x00, 0x03, 0x07, 0x01, 0x01
        /*0010*/ 	.byte	0x02, 0x03, 0x00, 0x00, 0x02, 0x06, 0x01, 0x00, 0x04, 0x0b, 0x08, 0x00, 0x09, 0x00, 0x00, 0x00
        /*0020*/ 	.byte	0x00, 0x00, 0x00, 0x00


//--------------------- .nv.info._Z12matrixMulColPiS_S_iiii --------------------------
	.section	.nv.info._Z12matrixMulColPiS_S_iiii,"",@"SHT_CUDA_INFO"
	.sectionflags	@""
	.align	4


	//----- nvinfo : EIATTR_CUDA_API_VERSION
	.align		4
        /*0000*/ 	.byte	0x04, 0x37
        /*0002*/ 	.short	(.L_14 - .L_13)
.L_13:
        /*0004*/ 	.word	0x00000082


	//----- nvinfo : EIATTR_KPARAM_INFO
	.align		4
.L_14:
        /*0008*/ 	.byte	0x04, 0x17
        /*000a*/ 	.short	(.L_16 - .L_15)
.L_15:
        /*000c*/ 	.word	0x00000000
        /*0010*/ 	.short	0x0006
        /*0012*/ 	.short	0x0024
        /*0014*/ 	.byte	0x00, 0xf0, 0x11, 0x00


	//----- nvinfo : EIATTR_KPARAM_INFO
	.align		4
.L_16:
        /*0018*/ 	.byte	0x04, 0x17
        /*001a*/ 	.short	(.L_18 - .L_17)
.L_17:
        /*001c*/ 	.word	0x00000000
        /*0020*/ 	.short	0x0005
        /*0022*/ 	.short	0x0020
        /*0024*/ 	.byte	0x00, 0xf0, 0x11, 0x00


	//----- nvinfo : EIATTR_KPARAM_INFO
	.align		4
.L_18:
        /*0028*/ 	.byte	0x04, 0x17
        /*002a*/ 	.short	(.L_20 - .L_19)
.L_19:
        /*002c*/ 	.word	0x00000000
        /*0030*/ 	.short	0x0004
        /*0032*/ 	.short	0x001c
        /*0034*/ 	.byte	0x00, 0xf0, 0x11, 0x00


	//----- nvinfo : EIATTR_KPARAM_INFO
	.align		4
.L_20:
        /*0038*/ 	.byte	0x04, 0x17
        /*003a*/ 	.short	(.L_22 - .L_21)
.L_21:
        /*003c*/ 	.word	0x00000000
        /*0040*/ 	.short	0x0003
        /*0042*/ 	.short	0x0018
        /*0044*/ 	.byte	0x00, 0xf0, 0x11, 0x00


	//----- nvinfo : EIATTR_KPARAM_INFO
	.align		4
.L_22:
        /*0048*/ 	.byte	0x04, 0x17
        /*004a*/ 	.short	(.L_24 - .L_23)
.L_23:
        /*004c*/ 	.word	0x00000000
        /*0050*/ 	.short	0x0002
        /*0052*/ 	.short	0x0010
        /*0054*/ 	.byte	0x00, 0xf5, 0x21, 0x00


	//----- nvinfo : EIATTR_KPARAM_INFO
	.align		4
.L_24:
        /*0058*/ 	.byte	0x04, 0x17
        /*005a*/ 	.short	(.L_26 - .L_25)
.L_25:
        /*005c*/ 	.word	0x00000000
        /*0060*/ 	.short	0x0001
        /*0062*/ 	.short	0x0008
        /*0064*/ 	.byte	0x00, 0xf5, 0x21, 0x00


	//----- nvinfo : EIATTR_KPARAM_INFO
	.align		4
.L_26:
        /*0068*/ 	.byte	0x04, 0x17
        /*006a*/ 	.short	(.L_28 - .L_27)
.L_27:
        /*006c*/ 	.word	0x00000000
        /*0070*/ 	.short	0x0000
        /*0072*/ 	.short	0x0000
        /*0074*/ 	.byte	0x00, 0xf5, 0x21, 0x00


	//----- nvinfo : EIATTR_SPARSE_MMA_MASK
	.align		4
.L_28:
        /*0078*/ 	.byte	0x03, 0x50
        /*007a*/ 	.short	0x0000


	//----- nvinfo : EIATTR_MAXREG_COUNT
	.align		4
        /*007c*/ 	.byte	0x03, 0x1b
        /*007e*/ 	.short	0x00ff


	//----- nvinfo : EIATTR_EXTERNS
	.align		4
        /*0080*/ 	.byte	0x04, 0x0f
        /*0082*/ 	.short	(.L_30 - .L_29)


	//   ....[0]....
	.align		4
.L_29:
        /*0084*/ 	.word	index@(vprintf)


	//----- nvinfo : EIATTR_MERCURY_ISA_VERSION
	.align		4
.L_30:
        /*0088*/ 	.byte	0x03, 0x5f
        /*008a*/ 	.short	0x0101


	//----- nvinfo : EIATTR_VRC_CTA_INIT_COUNT
	.align		4
        /*008c*/ 	.byte	0x02, 0x4a
	.zero		1
	.zero		1


	//----- nvinfo : EIATTR_SYSCALL_OFFSETS
	.align		4
        /*0090*/ 	.byte	0x04, 0x46
        /*0092*/ 	.short	(.L_32 - .L_31)


	//   ....[0]....
.L_31:
        /*0094*/ 	.word	0x00000430


	//   ....[1]....
        /*0098*/ 	.word	0x00000570


	//   ....[2]....
        /*009c*/ 	.word	0x000006b0


	//   ....[3]....
        /*00a0*/ 	.word	0x000007f0


	//   ....[4]....
        /*00a4*/ 	.word	0x00000930


	//   ....[5]....
        /*00a8*/ 	.word	0x00000a70


	//   ....[6]....
        /*00ac*/ 	.word	0x00000bb0


	//   ....[7]....
        /*00b0*/ 	.word	0x00000cf0


	//   ....[8]....
        /*00b4*/ 	.word	0x00001050


	//   ....[9]....
        /*00b8*/ 	.word	0x000011f0


	//   ....[10]....
        /*00bc*/ 	.word	0x00001340


	//   ....[11]....
        /*00c0*/ 	.word	0x00001490


	//   ....[12]....
        /*00c4*/ 	.word	0x00001690


	//   ....[13]....
        /*00c8*/ 	.word	0x00001830


	//   ....[14]....
        /*00cc*/ 	.word	0x00001a00


	//----- nvinfo : EIATTR_EXIT_INSTR_OFFSETS
	.align		4
.L_32:
        /*00d0*/ 	.byte	0x04, 0x1c
        /*00d2*/ 	.short	(.L_34 - .L_33)


	//   ....[0]....
.L_33:
        /*00d4*/ 	.word	0x00000060


	//   ....[1]....
        /*00d8*/ 	.word	0x00001a80


	//   ....[2]....
        /*00dc*/ 	.word	0x00001c70


	//   ....[3]....
        /*00e0*/ 	.word	0x00001d80


	//   ....[4]....
        /*00e4*/ 	.word	0x00001e50


	//   ....[5]....
        /*00e8*/ 	.word	0x00001eb0


	//----- nvinfo : EIATTR_CRS_STACK_SIZE
	.align		4
.L_34:
        /*00ec*/ 	.byte	0x04, 0x1e
        /*00ee*/ 	.short	(.L_36 - .L_35)
.L_35:
        /*00f0*/ 	.word	0x00000000


	//----- nvinfo : EIATTR_CBANK_PARAM_SIZE
	.align		4
.L_36:
        /*00f4*/ 	.byte	0x03, 0x19
        /*00f6*/ 	.short	0x0028


	//----- nvinfo : EIATTR_PARAM_CBANK
	.align		4
        /*00f8*/ 	.byte	0x04, 0x0a
        /*00fa*/ 	.short	(.L_38 - .L_37)
	.align		4
.L_37:
        /*00fc*/ 	.word	index@(.nv.constant0._Z12matrixMulColPiS_S_iiii)
        /*0100*/ 	.short	0x0380
        /*0102*/ 	.short	0x0028


	//----- nvinfo : EIATTR_SW_WAR
	.align		4
.L_38:
        /*0104*/ 	.byte	0x04, 0x36
        /*0106*/ 	.short	(.L_40 - .L_39)
.L_39:
        /*0108*/ 	.word	0x00000008
.L_40:


//--------------------- .nv.info._Z12matrixMulRowPiS_S_iiii --------------------------
	.section	.nv.info._Z12matrixMulRowPiS_S_iiii,"",@"SHT_CUDA_INFO"
	.sectionflags	@""
	.align	4


	//----- nvinfo : EIATTR_CUDA_API_VERSION
	.align		4
        /*0000*/ 	.byte	0x04, 0x37
        /*0002*/ 	.short	(.L_42 - .L_41)
.L_41:
        /*0004*/ 	.word	0x00000082


	//----- nvinfo : EIATTR_KPARAM_INFO
	.align		4
.L_42:
        /*0008*/ 	.byte	0x04, 0x17
        /*000a*/ 	.short	(.L_44 - .L_43)
.L_43:
        /*000c*/ 	.word	0x00000000
        /*0010*/ 	.short	0x0006
        /*0012*/ 	.short	0x0024
        /*0014*/ 	.byte	0x00, 0xf0, 0x11, 0x00


	//----- nvinfo : EIATTR_KPARAM_INFO
	.align		4
.L_44:
        /*0018*/ 	.byte	0x04, 0x17
        /*001a*/ 	.short	(.L_46 - .L_45)
.L_45:
        /*001c*/ 	.word	0x00000000
        /*0020*/ 	.short	0x0005
        /*0022*/ 	.short	0x0020
        /*0024*/ 	.byte	0x00, 0xf0, 0x11, 0x00


	//----- nvinfo : EIATTR_KPARAM_INFO
	.align		4
.L_46:
        /*0028*/ 	.byte	0x04, 0x17
        /*002a*/ 	.short	(.L_48 - .L_47)
.L_47:
        /*002c*/ 	.word	0x00000000
        /*0030*/ 	.short	0x0004
        /*0032*/ 	.short	0x001c
        /*0034*/ 	.byte	0x00, 0xf0, 0x11, 0x00


	//----- nvinfo : EIATTR_KPARAM_INFO
	.align		4
.L_48:
        /*0038*/ 	.byte	0x04, 0x17
        /*003a*/ 	.short	(.L_50 - .L_49)
.L_49:
        /*003c*/ 	.word	0x00000000
        /*0040*/ 	.short	0x0003
        /*0042*/ 	.short	0x0018
        /*0044*/ 	.byte	0x00, 0xf0, 0x11, 0x00


	//----- nvinfo : EIATTR_KPARAM_INFO
	.align		4
.L_50:
        /*0048*/ 	.byte	0x04, 0x17
        /*004a*/ 	.short	(.L_52 - .L_51)
.L_51:
        /*004c*/ 	.word	0x00000000
        /*0050*/ 	.short	0x0002
        /*0052*/ 	.short	0x0010
        /*0054*/ 	.byte	0x00, 0xf5, 0x21, 0x00


	//----- nvinfo : EIATTR_KPARAM_INFO
	.align		4
.L_52:
        /*0058*/ 	.byte	0x04, 0x17
        /*005a*/ 	.short	(.L_54 - .L_53)
.L_53:
        /*005c*/ 	.word	0x00000000
        /*0060*/ 	.short	0x0001
        /*0062*/ 	.short	0x0008
        /*0064*/ 	.byte	0x00, 0xf5, 0x21, 0x00


	//----- nvinfo : EIATTR_KPARAM_INFO
	.align		4
.L_54:
        /*0068*/ 	.byte	0x04, 0x17
        /*006a*/ 	.short	(.L_56 - .L_55)
.L_55:
        /*006c*/ 	.word	0x00000000
        /*0070*/ 	.short	0x0000
        /*0072*/ 	.short	0x0000
        /*0074*/ 	.byte	0x00, 0xf5, 0x21, 0x00


	//----- nvinfo : EIATTR_SPARSE_MMA_MASK
	.align		4
.L_56:
        /*0078*/ 	.byte	0x03, 0x50
        /*007a*/ 	.short	0x0000


	//----- nvinfo : EIATTR_MAXREG_COUNT
	.align		4
        /*007c*/ 	.byte	0x03, 0x1b
        /*007e*/ 	.short	0x00ff


	//----- nvinfo : EIATTR_MERCURY_ISA_VERSION
	.align		4
        /*0080*/ 	.byte	0x03, 0x5f
        /*0082*/ 	.short	0x0101


	//----- nvinfo : EIATTR_VRC_CTA_INIT_COUNT
	.align		4
        /*0084*/ 	.byte	0x02, 0x4a
	.zero		1
	.zero		1


	//----- nvinfo : EIATTR_EXIT_INSTR_OFFSETS
	.align		4
        /*0088*/ 	.byte	0x04, 0x1c
        /*008a*/ 	.short	(.L_58 - .L_57)


	//   ....[0]....
.L_57:
        /*008c*/ 	.word	0x00000030


	//   ....[1]....
        /*0090*/ 	.word	0x00000920


	//   ....[2]....
        /*0094*/ 	.word	0x00000a90


	//   ....[3]....
        /*0098*/ 	.word	0x00000bb0


	//   ....[4]....
        /*009c*/ 	.word	0x00000cb0


	//   ....[5]....
        /*00a0*/ 	.word	0x00000d00


	//----- nvinfo : EIATTR_CBANK_PARAM_SIZE
	.align		4
.L_58:
        /*00a4*/ 	.byte	0x03, 0x19
        /*00a6*/ 	.short	0x0028


	//----- nvinfo : EIATTR_PARAM_CBANK
	.align		4
        /*00a8*/ 	.byte	0x04, 0x0a
        /*00aa*/ 	.short	(.L_60 - .L_59)
	.align		4
.L_59:
        /*00ac*/ 	.word	index@(.nv.constant0._Z12matrixMulRowPiS_S_iiii)
        /*00b0*/ 	.short	0x0380
        /*00b2*/ 	.short	0x0028


	//----- nvinfo : EIATTR_SW_WAR
	.align		4
.L_60:
        /*00b4*/ 	.byte	0x04, 0x36
        /*00b6*/ 	.short	(.L_62 - .L_61)
.L_61:
        /*00b8*/ 	.word	0x00000008
.L_62:


//--------------------- .nv.callgraph             --------------------------
	.section	.nv.callgraph,"",@"SHT_CUDA_CALLGRAPH"
	.align	4
	.sectionentsize	8
	.align		4
        /*0000*/ 	.word	0x00000000
	.align		4
        /*0004*/ 	.word	0xffffffff
	.align		4
        /*0008*/ 	.word	index@(_Z12matrixMulColPiS_S_iiii)
	.align		4
        /*000c*/ 	.word	index@(vprintf)
	.align		4
        /*0010*/ 	.word	0x00000000
	.align		4
        /*0014*/ 	.word	0xfffffffe
	.align		4
        /*0018*/ 	.word	0x00000000
	.align		4
        /*001c*/ 	.word	0xfffffffd
	.align		4
        /*0020*/ 	.word	0x00000000
	.align		4
        /*0024*/ 	.word	0xfffffffc


//--------------------- .nv.constant4             --------------------------
	.section	.nv.constant4,"a",@progbits
	.align	8
	.align		8
.nv.constant4:
        /*0000*/ 	.dword	vprintf
	.align		8
        /*0008*/ 	.dword	$str


//--------------------- .text._Z12matrixMulColPiS_S_iiii --------------------------
	.section	.text._Z12matrixMulColPiS_S_iiii,"ax",@progbits
	.align	128
        .global         _Z12matrixMulColPiS_S_iiii
        .type           _Z12matrixMulColPiS_S_iiii,@function
        .size           _Z12matrixMulColPiS_S_iiii,(.L_x_38 - _Z12matrixMulColPiS_S_iiii)
        .other          _Z12matrixMulColPiS_S_iiii,@"STO_CUDA_ENTRY STV_DEFAULT"
_Z12matrixMulColPiS_S_iiii:
.text._Z12matrixMulColPiS_S_iiii:
[----:B------:R-:W0:Y:S08]  /*0000*/  LDC R1, c[0x0][0x37c] ;  /* 0x0000df00ff017b82 */ /* 0x000e300000000800 */
[----:B------:R-:W1:Y:S01]  /*0010*/  LDC R3, c[0x0][0x398] ;  /* 0x0000e600ff037b82 */ /* 0x000e620000000800 */
[----:B------:R-:W2:Y:S01]  /*0020*/  LDCU UR4, c[0x0][0x2f8] ;  /* 0x00005f00ff0477ac */ /* 0x000ea20008000800 */
[----:B0-----:R-:W-:-:S05]  /*0030*/  VIADD R1, R1, 0xfffffff8 ;  /* 0xfffffff801017836 */ /* 0x001fca0000000000 */
[----:B--2---:R-:W-:Y:S02]  /*0040*/  IADD3 R22, P1, PT, R1, UR4, RZ ;  /* 0x0000000401167c10 */ /* 0x004fe4000ff3e0ff */
[----:B-1----:R-:W-:-:S13]  /*0050*/  ISETP.GE.AND P0, PT, R3, 0x1, PT ;  /* 0x000000010300780c */ /* 0x002fda0003f06270 */
[----:B------:R-:W-:Y:S05]  /*0060*/  @!P0 EXIT ;  /* 0x000000000000894d */ /* 0x000fea0003800000 */
[----:B------:R-:W0:Y:S01]  /*0070*/  LDCU UR5, c[0x0][0x3a0] ;  /* 0x00007400ff0577ac */ /* 0x000e220008000800 */
[----:B------:R-:W1:Y:S01]  /*0080*/  S2UR UR38, SR_CTAID.X ;  /* 0x00000000002679c3 */ /* 0x000e620000002500 */
[----:B------:R-:W2:Y:S01]  /*0090*/  LDCU UR4, c[0x0][0x2fc] ;  /* 0x00005f80ff0477ac */ /* 0x000ea20008000800 */
[----:B------:R-:W3:Y:S01]  /*00a0*/  LDCU.64 UR36, c[0x0][0x358] ;  /* 0x00006b00ff2477ac */ /* 0x000ee20008000a00 */
[----:B0-----:R-:W-:Y:S01]  /*00b0*/  UISETP.GE.AND UP0, UPT, UR5, 0x1, UPT ;  /* 0x000000010500788c */ /* 0x001fe2000bf06270 */
[----:B--2---:R-:W-:-:S08]  /*00c0*/  IMAD.X R2, RZ, RZ, UR4, P1 ;  /* 0x00000004ff027e24 */ /* 0x004fd000088e06ff */
[----:B-1-3--:R-:W-:Y:S05]  /*00d0*/  BRA.U !UP0, `(.L_x_0) ;  /* 0x0000001908707547 */ /* 0x00afea000b800000 */
[----:B------:R-:W-:-:S07]  /*00e0*/  HFMA2 R34, -RZ, RZ, 0, 0 ;  /* 0x00000000ff227431 */ /* 0x000fce00000001ff */
.L_x_21:
[----:B0-----:R-:W0:Y:S01]  /*00f0*/  LDCU UR4, c[0x0][0x3a0] ;  /* 0x00007400ff0477ac */ /* 0x001e220008000800 */
[----:B------:R-:W-:Y:S01]  /*0100*/  IMAD.MOV.U32 R24, RZ, RZ, RZ ;  /* 0x000000ffff187224 */ /* 0x000fe200078e00ff */
[----:B------:R-:W-:Y:S01]  /*0110*/  MOV R33, RZ ;  /* 0x000000ff00217202 */ /* 0x000fe20000000f00 */
[----:B0-----:R-:W-:Y:S02]  /*0120*/  UISETP.GE.U32.AND UP0, UPT, UR4, 0x8, UPT ;  /* 0x000000080400788c */ /* 0x001fe4000bf06070 */
[----:B------:R-:W-:-:S07]  /*0130*/  IMAD R3, R34, UR4, RZ ;  /* 0x0000000422037c24 */ /* 0x000fce000f8e02ff */
[----:B------:R-:W-:Y:S05]  /*0140*/  BRA.U !UP0, `(.L_x_1) ;  /* 0x0000000d08387547 */ /* 0x000fea000b800000 */
[----:B------:R-:W0:Y:S01]  /*0150*/  LDC.64 R4, c[0x0][0x380] ;  /* 0x0000e000ff047b82 */ /* 0x000e220000000a00 */
[----:B------:R-:W1:Y:S01]  /*0160*/  LDCU UR5, c[0x0][0x3a0] ;  /* 0x00007400ff0577ac */ /* 0x000e620008000800 */
[----:B------:R-:W-:Y:S01]  /*0170*/  BSSY.RECONVERGENT B6, `(.L_x_2) ;  /* 0x00000c8000067945 */ /* 0x000fe20003800200 */
[----:B------:R-:W-:Y:S02]  /*0180*/  CS2R R32, SRZ ;  /* 0x0000000000207805 */ /* 0x000fe4000001ff00 */
[----:B------:R-:W-:Y:S01]  /*0190*/  MOV R31, UR38 ;  /* 0x00000026001f7c02 */ /* 0x000fe20008000f00 */
[----:B------:R-:W2:Y:S01]  /*01a0*/  LDCU UR6, c[0x0][0x3a4] ;  /* 0x00007480ff0677ac */ /* 0x000ea20008000800 */
[----:B------:R-:W3:Y:S01]  /*01b0*/  LDCU UR4, c[0x0][0x3a4] ;  /* 0x00007480ff0477ac */ /* 0x000ee20008000800 */
[----:B------:R-:W4:Y:S01]  /*01c0*/  LDCU UR9, c[0x0][0x3a4] ;  /* 0x00007480ff0977ac */ /* 0x000f220008000800 */
[----:B-1----:R-:W-:Y:S02]  /*01d0*/  ULOP3.LUT UR5, UR5, 0x7ffffff8, URZ, 0xc0, !UPT ;  /* 0x7ffffff805057892 */ /* 0x002fe4000f8ec0ff */
[----:B--2---:R-:W-:Y:S01]  /*01e0*/  UIMAD UR10, UR6, 0x5, URZ ;  /* 0x00000005060a78a4 */ /* 0x004fe2000f8e02ff */
[----:B0-----:R-:W-:Y:S01]  /*01f0*/  IMAD.WIDE.U32 R4, R3, 0x4, R4 ;  /* 0x0000000403047825 */ /* 0x001fe200078e0004 */
[----:B------:R-:W-:-:S02]  /*0200*/  UIMAD UR11, UR6, 0x6, URZ ;  /* 0x00000006060b78a4 */ /* 0x000fc4000f8e02ff */
[----:B---3--:R-:W-:Y:S02]  /*0210*/  UIMAD UR7, UR4, 0x3, URZ ;  /* 0x00000003040778a4 */ /* 0x008fe4000f8e02ff */
[----:B------:R-:W-:Y:S01]  /*0220*/  USHF.L.U32 UR8, UR4, 0x1, URZ ;  /* 0x0000000104087899 */ /* 0x000fe200080006ff */
[----:B------:R-:W-:Y:S01]  /*0230*/  IADD3 R18, P0, PT, R4, 0x10, RZ ;  /* 0x0000001004127810 */ /* 0x000fe20007f1e0ff */
[----:B------:R-:W-:Y:S01]  /*0240*/  USHF.L.U32 UR4, UR4, 0x2, URZ ;  /* 0x0000000204047899 */ /* 0x000fe200080006ff */
[----:B----4-:R-:W-:Y:S01]  /*0250*/  IMAD.U32 R30, RZ, RZ, UR9 ;  /* 0x00000009ff1e7e24 */ /* 0x010fe2000f8e00ff */
[----:B------:R-:W-:Y:S01]  /*0260*/  UIMAD UR6, UR6, 0x7, URZ ;  /* 0x00000007060678a4 */ /* 0x000fe2000f8e02ff */
[----:B------:R-:W-:Y:S01]  /*0270*/  MOV R29, UR7 ;  /* 0x00000007001d7c02 */ /* 0x000fe20008000f00 */
[----:B------:R-:W-:Y:S01]  /*0280*/  UIADD3 UR5, UPT, UPT, -UR5, URZ, URZ ;  /* 0x000000ff05057290 */ /* 0x000fe2000fffe1ff */
[----:B------:R-:W-:Y:S01]  /*0290*/  IMAD.X R19, RZ, RZ, R5, P0 ;  /* 0x000000ffff137224 */ /* 0x000fe200000e0605 */
[----:B------:R-:W-:Y:S01]  /*02a0*/  MOV R27, UR4 ;  /* 0x00000004001b7c02 */ /* 0x000fe20008000f00 */
[----:B------:R-:W-:Y:S01]  /*02b0*/  IMAD.U32 R28, RZ, RZ, UR8 ;  /* 0x00000008ff1c7e24 */ /* 0x000fe2000f8e00ff */
[----:B------:R-:W-:Y:S01]  /*02c0*/  MOV R25, UR11 ;  /* 0x0000000b00197c02 */ /* 0x000fe20008000f00 */
[----:B------:R-:W-:Y:S01]  /*02d0*/  IMAD.U32 R26, RZ, RZ, UR6 ;  /* 0x00000006ff1a7e24 */ /* 0x000fe2000f8e00ff */
[----:B------:R-:W-:Y:S01]  /*02e0*/  MOV R23, UR5 ;  /* 0x0000000500177c02 */ /* 0x000fe20008000f00 */
[----:B------:R-:W-:-:S07]  /*02f0*/  IMAD.U32 R24, RZ, RZ, UR10 ;  /* 0x0000000aff187e24 */ /* 0x000fce000f8e00ff */
.L_x_11:
[----:B------:R-:W0:Y:S01]  /*0300*/  LDC.64 R4, c[0x0][0x388] ;  /* 0x0000e200ff047b82 */ /* 0x000e220000000a00 */
[----:B------:R-:W2:Y:S01]  /*0310*/  LDG.E R10, desc[UR36][R18.64+-0x10] ;  /* 0xfffff024120a7981 */ /* 0x000ea2000c1e1900 */
[----:B0-----:R-:W-:-:S05]  /*0320*/  IMAD.WIDE R16, R31, 0x4, R4 ;  /* 0x000000041f107825 */ /* 0x001fca00078e0204 */
[----:B------:R-:W2:Y:S01]  /*0330*/  LDG.E R0, desc[UR36][R16.64] ;  /* 0x0000002410007981 */ /* 0x000ea2000c1e1900 */
[----:B------:R-:W-:Y:S01]  /*0340*/  ISETP.NE.AND P0, PT, RZ, UR38, PT ;  /* 0x00000026ff007c0c */ /* 0x000fe2000bf05270 */
[----:B--2---:R-:W-:-:S03]  /*0350*/  IMAD R33, R10, R0, R33 ;  /* 0x000000000a217224 */ /* 0x004fc600078e0221 */
[----:B------:R-:W-:-:S09]  /*0360*/  P2R R0, PR, RZ, 0x1 ;  /* 0x00000001ff007803 */ /* 0x000fd20000000000 */
[----:B------:R-:W-:Y:S05]  /*0370*/  @P0 BRA `(.L_x_3) ;  /* 0x0000000000300947 */ /* 0x000fea0003800000 */
[----:B------:R-:W-:Y:S01]  /*0380*/  IMAD.WIDE R12, R32, 0x4, R4 ;  /* 0x00000004200c7825 */ /* 0x000fe200078e0204 */
[----:B------:R-:W-:Y:S01]  /*0390*/  MOV R8, 0x0 ;  /* 0x0000000000087802 */ /* 0x000fe20000000f00 */
[----:B------:R-:W0:Y:S03]  /*03a0*/  LDCU.64 UR4, c[0x4][0x8] ;  /* 0x01000100ff0477ac */ /* 0x000e260008000a00 */
[----:B------:R-:W2:Y:S01]  /*03b0*/  LDG.E R11, desc[UR36][R12.64] ;  /* 0x000000240c0b7981 */ /* 0x000ea2000c1e1900 */
[----:B------:R-:W-:Y:S01]  /*03c0*/  IMAD.MOV.U32 R6, RZ, RZ, R22 ;  /* 0x000000ffff067224 */ /* 0x000fe200078e0016 */
[----:B------:R-:W1:Y:S01]  /*03d0*/  LDC.64 R8, c[0x4][R8] ;  /* 0x0100000008087b82 */ /* 0x000e620000000a00 */
[----:B------:R-:W-:Y:S01]  /*03e0*/  MOV R7, R2 ;  /* 0x0000000200077202 */ /* 0x000fe20000000f00 */
[----:B0-----:R-:W-:Y:S01]  /*03f0*/  IMAD.U32 R4, RZ, RZ, UR4 ;  /* 0x00000004ff047e24 */ /* 0x001fe2000f8e00ff */
[----:B------:R-:W-:Y:S01]  /*0400*/  MOV R5, UR5 ;  /* 0x0000000500057c02 */ /* 0x000fe20008000f00 */
[----:B-12---:R0:W-:Y:S06]  /*0410*/  STL.64 [R1], R10 ;  /* 0x0000000a01007387 */ /* 0x0061ec0000100a00 */
[----:B------:R-:W-:-:S07]  /*0420*/  LEPC R20, `(.L_x_3) ;  /* 0x000000001014794e */ /* 0x000fce0000000000 */
[----:B0-----:R-:W-:Y:S05]  /*0430*/  CALL.ABS.NOINC R8 ;  /* 0x0000000008007343 */ /* 0x001fea0003c00000 */
.L_x_3:
[----:B------:R-:W0:Y:S01]  /*0440*/  LDC R3, c[0x0][0x3a4] ;  /* 0x0000e900ff037b82 */ /* 0x000e220000000800 */
[----:B------:R-:W2:Y:S01]  /*0450*/  LDG.E R8, desc[UR36][R18.64+-0xc] ;  /* 0xfffff42412087981 */ /* 0x000ea2000c1e1900 */
[----:B------:R-:W-:Y:S01]  /*0460*/  ISETP.NE.AND P6, PT, RZ, UR38, PT ;  /* 0x00000026ff007c0c */ /* 0x000fe2000bfc5270 */
[----:B0-----:R-:W-:-:S05]  /*0470*/  IMAD.WIDE R16, R3, 0x4, R16 ;  /* 0x0000000403107825 */ /* 0x001fca00078e0210 */
[----:B------:R-:W2:Y:S02]  /*0480*/  LDG.E R0, desc[UR36][R16.64] ;  /* 0x0000002410007981 */ /* 0x000ea4000c1e1900 */
[----:B--2---:R-:W-:-:S05]  /*0490*/  IMAD R33, R8, R0, R33 ;  /* 0x0000000008217224 */ /* 0x004fca00078e0221 */
[----:B------:R-:W-:Y:S05]  /*04a0*/  @P6 BRA `(.L_x_4) ;  /* 0x0000000000346947 */ /* 0x000fea0003800000 */
[----:B------:R-:W0:Y:S01]  /*04b0*/  LDC.64 R12, c[0x0][0x388] ;  /* 0x0000e200ff0c7b82 */ /* 0x000e220000000a00 */
[----:B------:R-:W-:Y:S01]  /*04c0*/  MOV R10, 0x0 ;  /* 0x00000000000a7802 */ /* 0x000fe20000000f00 */
[----:B------:R-:W1:Y:S01]  /*04d0*/  LDCU.64 UR4, c[0x4][0x8] ;  /* 0x01000100ff0477ac */ /* 0x000e620008000a00 */
[----:B0-----:R-:W-:-:S05]  /*04e0*/  IMAD.WIDE R12, R30, 0x4, R12 ;  /* 0x000000041e0c7825 */ /* 0x001fca00078e020c */
[----:B------:R-:W2:Y:S01]  /*04f0*/  LDG.E R9, desc[UR36][R12.64] ;  /* 0x000000240c097981 */ /* 0x000ea2000c1e1900 */
[----:B------:R-:W0:Y:S01]  /*0500*/  LDC.64 R10, c[0x4][R10] ;  /* 0x010000000a0a7b82 */ /* 0x000e220000000a00 */
[----:B-1----:R-:W-:Y:S01]  /*0510*/  IMAD.U32 R4, RZ, RZ, UR4 ;  /* 0x00000004ff047e24 */ /* 0x002fe2000f8e00ff */
[----:B------:R-:W-:Y:S01]  /*0520*/  MOV R5, UR5 ;  /* 0x0000000500057c02 */ /* 0x000fe20008000f00 */
[----:B------:R-:W-:Y:S01]  /*0530*/  IMAD.MOV.U32 R6, RZ, RZ, R22 ;  /* 0x000000ffff067224 */ /* 0x000fe200078e0016 */
[----:B------:R-:W-:Y:S01]  /*0540*/  MOV R7, R2 ;  /* 0x0000000200077202 */ /* 0x000fe20000000f00 */
[----:B0-2---:R1:W-:Y:S06]  /*0550*/  STL.64 [R1], R8 ;  /* 0x0000000801007387 */ /* 0x0053ec0000100a00 */
[----:B------:R-:W-:-:S07]  /*0560*/  LEPC R20, `(.L_x_4) ;  /* 0x000000001014794e */ /* 0x000fce0000000000 */
[----:B-1----:R-:W-:Y:S05]  /*0570*/  CALL.ABS.NOINC R10 ;  /* 0x000000000a007343 */ /* 0x002fea0003c00000 */
.L_x_4:
        /* <DEDUP_REMOVED lines=20> */
.L_x_5:
        /* <DEDUP_REMOVED lines=20> */
.L_x_6:
        /* <DEDUP_REMOVED lines=20> */
.L_x_7:
        /* <DEDUP_REMOVED lines=20> */
.L_x_8:
        /* <DEDUP_REMOVED lines=20> */
.L_x_9:
[----:B------:R-:W0:Y:S01]  /*0bc0*/  LDC R3, c[0x0][0x3a4] ;  /* 0x0000e900ff037b82 */ /* 0x000e220000000800 */
[----:B------:R-:W2:Y:S01]  /*0bd0*/  LDG.E R10, desc[UR36][R18.64+0xc] ;  /* 0x00000c24120a7981 */ /* 0x000ea2000c1e1900 */
[----:B------:R-:W-:Y:S01]  /*0be0*/  ISETP.NE.AND P6, PT, RZ, UR38, PT ;  /* 0x00000026ff007c0c */ /* 0x000fe2000bfc5270 */
[----:B0-----:R-:W-:-:S06]  /*0bf0*/  IMAD.WIDE R16, R3, 0x4, R16 ;  /* 0x0000000403107825 */ /* 0x001fcc00078e0210 */
[----:B------:R-:W2:Y:S02]  /*0c00*/  LDG.E R16, desc[UR36][R16.64] ;  /* 0x0000002410107981 */ /* 0x000ea4000c1e1900 */
[----:B--2---:R-:W-:-:S04]  /*0c10*/  IMAD R33, R10, R16, R33 ;  /* 0x000000100a217224 */ /* 0x004fc800078e0221 */
        /* <DEDUP_REMOVED lines=14> */
.L_x_10:
[----:B------:R-:W0:Y:S01]  /*0d00*/  LDC R3, c[0x0][0x3a4] ;  /* 0x0000e900ff037b82 */ /* 0x000e220000000800 */
[----:B------:R-:W-:Y:S01]  /*0d10*/  IADD3 R18, P0, PT, R18, 0x20, RZ ;  /* 0x0000002012127810 */ /* 0x000fe20007f1e0ff */
[----:B------:R-:W-:-:S03]  /*0d20*/  VIADD R23, R23, 0x8 ;  /* 0x0000000817177836 */ /* 0x000fc60000000000 */
[----:B------:R-:W-:Y:S02]  /*0d30*/  IADD3.X R19, PT, PT, RZ, R19, RZ, P0, !PT ;  /* 0x00000013ff137210 */ /* 0x000fe400007fe4ff */
[----:B------:R-:W-:Y:S01]  /*0d40*/  ISETP.NE.AND P0, PT, R23, RZ, PT ;  /* 0x000000ff1700720c */ /* 0x000fe20003f05270 */
[C---:B0-----:R-:W-:Y:S01]  /*0d50*/  IMAD R30, R3.reuse, 0x8, R30 ;  /* 0x00000008031e7824 */ /* 0x041fe200078e021e */
[C---:B------:R-:W-:Y:S01]  /*0d60*/  LEA R28, R3.reuse, R28, 0x3 ;  /* 0x0000001c031c7211 */ /* 0x040fe200078e18ff */
[C---:B------:R-:W-:Y:S01]  /*0d70*/  IMAD R29, R3.reuse, 0x8, R29 ;  /* 0x00000008031d7824 */ /* 0x040fe200078e021d */
[C---:B------:R-:W-:Y:S01]  /*0d80*/  LEA R27, R3.reuse, R27, 0x3 ;  /* 0x0000001b031b7211 */ /* 0x040fe200078e18ff */
[C---:B------:R-:W-:Y:S01]  /*0d90*/  IMAD R24, R3.reuse, 0x8, R24 ;  /* 0x0000000803187824 */ /* 0x040fe200078e0218 */
[C---:B------:R-:W-:Y:S01]  /*0da0*/  LEA R25, R3.reuse, R25, 0x3 ;  /* 0x0000001903197211 */ /* 0x040fe200078e18ff */
[C---:B------:R-:W-:Y:S01]  /*0db0*/  IMAD R26, R3.reuse, 0x8, R26 ;  /* 0x00000008031a7824 */ /* 0x040fe200078e021a */
[C---:B------:R-:W-:Y:S01]  /*0dc0*/  LEA R32, R3.reuse, R32, 0x3 ;  /* 0x0000002003207211 */ /* 0x040fe200078e18ff */
[----:B------:R-:W-:-:S04]  /*0dd0*/  IMAD R31, R3, 0x8, R31 ;  /* 0x00000008031f7824 */ /* 0x000fc800078e021f */
[----:B------:R-:W-:Y:S05]  /*0de0*/  @P0 BRA `(.L_x_11) ;  /* 0xfffffff400440947 */ /* 0x000fea000383ffff */
[----:B------:R-:W-:Y:S05]  /*0df0*/  BSYNC.RECONVERGENT B6 ;  /* 0x0000000000067941 */ /* 0x000fea0003800200 */
.L_x_2:
[----:B------:R-:W0:Y:S02]  /*0e00*/  LDCU UR4, c[0x0][0x3a0] ;  /* 0x00007400ff0477ac */ /* 0x000e240008000800 */
[----:B0-----:R-:W-:-:S06]  /*0e10*/  ULOP3.LUT UR4, UR4, 0x7ffffff8, URZ, 0xc0, !UPT ;  /* 0x7ffffff804047892 */ /* 0x001fcc000f8ec0ff */
[----:B------:R-:W-:-:S07]  /*0e20*/  MOV R24, UR4 ;  /* 0x0000000400187c02 */ /* 0x000fce0008000f00 */
.L_x_1:
[----:B------:R-:W0:Y:S02]  /*0e30*/  LDC R25, c[0x0][0x3a0] ;  /* 0x0000e800ff197b82 */ /* 0x000e240000000800 */
[----:B0-----:R-:W-:-:S04]  /*0e40*/  LOP3.LUT R0, R25, 0x7, RZ, 0xc0, !PT ;  /* 0x0000000719007812 */ /* 0x001fc800078ec0ff */
[----:B------:R-:W-:-:S13]  /*0e50*/  ISETP.NE.AND P0, PT, R0, RZ, PT ;  /* 0x000000ff0000720c */ /* 0x000fda0003f05270 */
[----:B------:R-:W-:Y:S05]  /*0e60*/  @!P0 BRA `(.L_x_12) ;  /* 0x0000000800e88947 */ /* 0x000fea0003800000 */
[----:B------:R-:W0:Y:S01]  /*0e70*/  LDCU UR4, c[0x0][0x3a0] ;  /* 0x00007400ff0477ac */ /* 0x000e220008000800 */
[----:B------:R-:W-:-:S05]  /*0e80*/  VIADD R0, R0, 0xffffffff ;  /* 0xffffffff00007836 */ /* 0x000fca0000000000 */
[----:B------:R-:W-:Y:S01]  /*0e90*/  ISETP.GE.U32.AND P0, PT, R0, 0x3, PT ;  /* 0x000000030000780c */ /* 0x000fe20003f06070 */
[----:B0-----:R-:W-:-:S12]  /*0ea0*/  IMAD R23, R34, UR4, RZ ;  /* 0x0000000422177c24 */ /* 0x001fd8000f8e02ff */
[----:B------:R-:W-:Y:S05]  /*0eb0*/  @!P0 BRA `(.L_x_13) ;  /* 0x00000004007c8947 */ /* 0x000fea0003800000 */
[----:B------:R-:W0:Y:S01]  /*0ec0*/  LDCU UR4, c[0x0][0x3a4] ;  /* 0x00007480ff0477ac */ /* 0x000e220008000800 */
[----:B------:R-:W1:Y:S01]  /*0ed0*/  LDC.64 R10, c[0x0][0x380] ;  /* 0x0000e000ff0a7b82 */ /* 0x000e620000000a00 */
[----:B------:R-:W-:-:S07]  /*0ee0*/  IADD3 R3, PT, PT, R23, R24, RZ ;  /* 0x0000001817037210 */ /* 0x000fce0007ffe0ff */
[----:B------:R-:W2:Y:S01]  /*0ef0*/  LDC.64 R8, c[0x0][0x388] ;  /* 0x0000e200ff087b82 */ /* 0x000ea20000000a00 */
[----:B0-----:R-:W-:-:S04]  /*0f00*/  IMAD R26, R24, UR4, RZ ;  /* 0x00000004181a7c24 */ /* 0x001fc8000f8e02ff */
[----:B------:R-:W-:Y:S02]  /*0f10*/  VIADD R17, R26, UR38 ;  /* 0x000000261a117c36 */ /* 0x000fe40008000000 */
[----:B-1----:R-:W-:-:S06]  /*0f20*/  IMAD.WIDE.U32 R10, R3, 0x4, R10 ;  /* 0x00000004030a7825 */ /* 0x002fcc00078e000a */
[----:B------:R-:W3:Y:S01]  /*0f30*/  LDG.E R10, desc[UR36][R10.64] ;  /* 0x000000240a0a7981 */ /* 0x000ee2000c1e1900 */
[----:B--2---:R-:W-:-:S05]  /*0f40*/  IMAD.WIDE R16, R17, 0x4, R8 ;  /* 0x0000000411107825 */ /* 0x004fca00078e0208 */
[----:B------:R-:W3:Y:S01]  /*0f50*/  LDG.E R27, desc[UR36][R16.64] ;  /* 0x00000024101b7981 */ /* 0x000ee2000c1e1900 */
[----:B------:R-:W-:-:S04]  /*0f60*/  ISETP.NE.AND P0, PT, RZ, UR38, PT ;  /* 0x00000026ff007c0c */ /* 0x000fc8000bf05270 */
[----:B------:R-:W-:Y:S01]  /*0f70*/  P2R R0, PR, RZ, 0x1 ;  /* 0x00000001ff007803 */ /* 0x000fe20000000000 */
[----:B---3--:R-:W-:-:S08]  /*0f80*/  IMAD R27, R10, R27, R33 ;  /* 0x0000001b0a1b7224 */ /* 0x008fd000078e0221 */
[----:B------:R-:W-:Y:S05]  /*0f90*/  @P0 BRA `(.L_x_14) ;  /* 0x0000000000300947 */ /* 0x000fea0003800000 */
[----:B------:R-:W-:Y:S01]  /*0fa0*/  IMAD.WIDE R8, R26, 0x4, R8 ;  /* 0x000000041a087825 */ /* 0x000fe200078e0208 */
[----:B------:R-:W-:Y:S01]  /*0fb0*/  MOV R0, 0x0 ;  /* 0x0000000000007802 */ /* 0x000fe20000000f00 */
[----:B------:R-:W0:Y:S03]  /*0fc0*/  LDCU.64 UR4, c[0x4][0x8] ;  /* 0x01000100ff0477ac */ /* 0x000e260008000a00 */
[----:B------:R-:W2:Y:S01]  /*0fd0*/  LDG.E R11, desc[UR36][R8.64] ;  /* 0x00000024080b7981 */ /* 0x000ea2000c1e1900 */
[----:B------:R1:W3:Y:S01]  /*0fe0*/  LDC.64 R12, c[0x4][R0] ;  /* 0x01000000000c7b82 */ /* 0x0002e20000000a00 */
[----:B------:R-:W-:Y:S01]  /*0ff0*/  MOV R6, R22 ;  /* 0x0000001600067202 */ /* 0x000fe20000000f00 */
[----:B------:R-:W-:Y:S01]  /*1000*/  IMAD.MOV.U32 R7, RZ, RZ, R2 ;  /* 0x000000ffff077224 */ /* 0x000fe200078e0002 */
[----:B0-----:R-:W-:Y:S01]  /*1010*/  MOV R4, UR4 ;  /* 0x0000000400047c02 */ /* 0x001fe20008000f00 */
[----:B------:R-:W-:Y:S01]  /*1020*/  IMAD.U32 R5, RZ, RZ, UR5 ;  /* 0x00000005ff057e24 */ /* 0x000fe2000f8e00ff */
[----:B--23--:R1:W-:Y:S06]  /*1030*/  STL.64 [R1], R10 ;  /* 0x0000000a01007387 */ /* 0x00c3ec0000100a00 */
[----:B------:R-:W-:-:S07]  /*1040*/  LEPC R20, `(.L_x_14) ;  /* 0x000000001014794e */ /* 0x000fce0000000000 */
[----:B-1----:R-:W-:Y:S05]  /*1050*/  CALL.ABS.NOINC R12 ;  /* 0x000000000c007343 */ /* 0x002fea0003c00000 */
.L_x_14:
[----:B------:R-:W0:Y:S01]  /*1060*/  LDC R5, c[0x0][0x3a4] ;  /* 0x0000e900ff057b82 */ /* 0x000e220000000800 */
[----:B------:R-:W1:Y:S01]  /*1070*/  LDCU.64 UR4, c[0x0][0x380] ;  /* 0x00007000ff0477ac */ /* 0x000e620008000a00 */
[----:B------:R-:W-:-:S04]  /*1080*/  IADD3 R0, P0, PT, R23, R24, RZ ;  /* 0x0000001817007210 */ /* 0x000fc80007f1e0ff */
[----:B------:R-:W-:Y:S02]  /*1090*/  IADD3.X R3, PT, PT, RZ, RZ, RZ, P0, !PT ;  /* 0x000000ffff037210 */ /* 0x000fe400007fe4ff */
[----:B-1----:R-:W-:-:S04]  /*10a0*/  LEA R18, P0, R0, UR4, 0x2 ;  /* 0x0000000400127c11 */ /* 0x002fc8000f8010ff */
[----:B------:R-:W-:Y:S01]  /*10b0*/  LEA.HI.X R19, R0, UR5, R3, 0x2, P0 ;  /* 0x0000000500137c11 */ /* 0x000fe200080f1403 */
[----:B0-----:R-:W-:-:S04]  /*10c0*/  IMAD.WIDE R16, R5, 0x4, R16 ;  /* 0x0000000405107825 */ /* 0x001fc800078e0210 */
[----:B------:R-:W2:Y:S04]  /*10d0*/  LDG.E R10, desc[UR36][R18.64+0x4] ;  /* 0x00000424120a7981 */ /* 0x000ea8000c1e1900 */
[----:B------:R-:W2:Y:S01]  /*10e0*/  LDG.E R0, desc[UR36][R16.64] ;  /* 0x0000002410007981 */ /* 0x000ea2000c1e1900 */
[----:B------:R-:W-:Y:S01]  /*10f0*/  ISETP.NE.AND P6, PT, RZ, UR38, PT ;  /* 0x00000026ff007c0c */ /* 0x000fe2000bfc5270 */
[----:B------:R-:W-:Y:S02]  /*1100*/  IMAD.IADD R26, R26, 0x1, R5 ;  /* 0x000000011a1a7824 */ /* 0x000fe400078e0205 */
[----:B--2---:R-:W-:-:S10]  /*1110*/  IMAD R27, R10, R0, R27 ;  /* 0x000000000a1b7224 */ /* 0x004fd400078e021b */
[----:B------:R-:W-:Y:S05]  /*1120*/  @P6 BRA `(.L_x_15) ;  /* 0x0000000000346947 */ /* 0x000fea0003800000 */
[----:B------:R-:W0:Y:S01]  /*1130*/  LDC.64 R12, c[0x0][0x388] ;  /* 0x0000e200ff0c7b82 */ /* 0x000e220000000a00 */
[----:B------:R-:W-:Y:S01]  /*1140*/  MOV R8, 0x0 ;  /* 0x0000000000087802 */ /* 0x000fe20000000f00 */
[----:B------:R-:W1:Y:S01]  /*1150*/  LDCU.64 UR4, c[0x4][0x8] ;  /* 0x01000100ff0477ac */ /* 0x000e620008000a00 */
[----:B0-----:R-:W-:-:S05]  /*1160*/  IMAD.WIDE R12, R26, 0x4, R12 ;  /* 0x000000041a0c7825 */ /* 0x001fca00078e020c */
[----:B------:R-:W2:Y:S01]  /*1170*/  LDG.E R11, desc[UR36][R12.64] ;  /* 0x000000240c0b7981 */ /* 0x000ea2000c1e1900 */
[----:B------:R-:W0:Y:S01]  /*1180*/  LDC.64 R8, c[0x4][R8] ;  /* 0x0100000008087b82 */ /* 0x000e220000000a00 */
[----:B-1----:R-:W-:Y:S01]  /*1190*/  MOV R4, UR4 ;  /* 0x0000000400047c02 */ /* 0x002fe20008000f00 */
[----:B------:R-:W-:Y:S01]  /*11a0*/  IMAD.U32 R5, RZ, RZ, UR5 ;  /* 0x00000005ff057e24 */ /* 0x000fe2000f8e00ff */
[----:B------:R-:W-:Y:S01]  /*11b0*/  MOV R6, R22 ;  /* 0x0000001600067202 */ /* 0x000fe20000000f00 */
[----:B------:R-:W-:Y:S01]  /*11c0*/  IMAD.MOV.U32 R7, RZ, RZ, R2 ;  /* 0x000000ffff077224 */ /* 0x000fe200078e0002 */
[----:B0-2---:R1:W-:Y:S06]  /*11d0*/  STL.64 [R1], R10 ;  /* 0x0000000a01007387 */ /* 0x0053ec0000100a00 */
[----:B------:R-:W-:-:S07]  /*11e0*/  LEPC R20, `(.L_x_15) ;  /* 0x000000001014794e */ /* 0x000fce0000000000 */
[----:B-1----:R-:W-:Y:S05]  /*11f0*/  CALL.ABS.NOINC R8 ;  /* 0x0000000008007343 */ /* 0x002fea0003c00000 */
.L_x_15:
[----:B------:R-:W0:Y:S01]  /*1200*/  LDC R3, c[0x0][0x3a4] ;  /* 0x0000e900ff037b82 */ /* 0x000e220000000800 */
[----:B------:R-:W2:Y:S01]  /*1210*/  LDG.E R10, desc[UR36][R18.64+0x8] ;  /* 0x00000824120a7981 */ /* 0x000ea2000c1e1900 */
[----:B0-----:R-:W-:-:S05]  /*1220*/  IMAD.WIDE R16, R3, 0x4, R16 ;  /* 0x0000000403107825 */ /* 0x001fca00078e0210 */
[----:B------:R-:W2:Y:S01]  /*1230*/  LDG.E R0, desc[UR36][R16.64] ;  /* 0x0000002410007981 */ /* 0x000ea2000c1e1900 */
[----:B------:R-:W-:Y:S02]  /*1240*/  ISETP.NE.AND P6, PT, RZ, UR38, PT ;  /* 0x00000026ff007c0c */ /* 0x000fe4000bfc5270 */
[----:B------:R-:W-:Y:S01]  /*1250*/  IADD3 R26, PT, PT, R26, R3, RZ ;  /* 0x000000031a1a7210 */ /* 0x000fe20007ffe0ff */
        /* <DEDUP_REMOVED lines=15> */
.L_x_16:
[----:B------:R-:W0:Y:S01]  /*1350*/  LDC R3, c[0x0][0x3a4] ;  /* 0x0000e900ff037b82 */ /* 0x000e220000000800 */
[----:B------:R-:W2:Y:S01]  /*1360*/  LDG.E R18, desc[UR36][R18.64+0xc] ;  /* 0x00000c2412127981 */ /* 0x000ea2000c1e1900 */
[----:B0-----:R-:W-:-:S06]  /*1370*/  IMAD.WIDE R16, R3, 0x4, R16 ;  /* 0x0000000403107825 */ /* 0x001fcc00078e0210 */
[----:B------:R-:W2:Y:S01]  /*1380*/  LDG.E R16, desc[UR36][R16.64] ;  /* 0x0000002410107981 */ /* 0x000ea2000c1e1900 */
[----:B------:R-:W-:Y:S01]  /*1390*/  UISETP.NE.AND UP0, UPT, UR38, URZ, UPT ;  /* 0x000000ff2600728c */ /* 0x000fe2000bf05270 */
[----:B------:R-:W-:Y:S02]  /*13a0*/  IMAD.IADD R3, R26, 0x1, R3 ;  /* 0x000000011a037824 */ /* 0x000fe400078e0203 */
[----:B--2---:R-:W-:-:S06]  /*13b0*/  IMAD R33, R18, R16, R27 ;  /* 0x0000001012217224 */ /* 0x004fcc00078e021b */
[----:B------:R-:W-:Y:S05]  /*13c0*/  BRA.U UP0, `(.L_x_17) ;  /* 0x0000000100347547 */ /* 0x000fea000b800000 */
[----:B------:R-:W0:Y:S01]  /*13d0*/  LDC.64 R8, c[0x0][0x388] ;  /* 0x0000e200ff087b82 */ /* 0x000e220000000a00 */
[----:B------:R-:W-:Y:S01]  /*13e0*/  MOV R0, 0x0 ;  /* 0x0000000000007802 */ /* 0x000fe20000000f00 */
[----:B------:R-:W1:Y:S01]  /*13f0*/  LDCU.64 UR4, c[0x4][0x8] ;  /* 0x01000100ff0477ac */ /* 0x000e620008000a00 */
[----:B0-----:R-:W-:-:S05]  /*1400*/  IMAD.WIDE R8, R3, 0x4, R8 ;  /* 0x0000000403087825 */ /* 0x001fca00078e0208 */
[----:B------:R-:W2:Y:S01]  /*1410*/  LDG.E R19, desc[UR36][R8.64] ;  /* 0x0000002408137981 */ /* 0x000ea2000c1e1900 */
[----:B------:R0:W3:Y:S01]  /*1420*/  LDC.64 R10, c[0x4][R0] ;  /* 0x01000000000a7b82 */ /* 0x0000e20000000a00 */
[----:B-1----:R-:W-:Y:S01]  /*1430*/  MOV R4, UR4 ;  /* 0x0000000400047c02 */ /* 0x002fe20008000f00 */
[----:B------:R-:W-:Y:S01]  /*1440*/  IMAD.U32 R5, RZ, RZ, UR5 ;  /* 0x00000005ff057e24 */ /* 0x000fe2000f8e00ff */
[----:B------:R-:W-:Y:S01]  /*1450*/  MOV R6, R22 ;  /* 0x0000001600067202 */ /* 0x000fe20000000f00 */
[----:B------:R-:W-:Y:S01]  /*1460*/  IMAD.MOV.U32 R7, RZ, RZ, R2 ;  /* 0x000000ffff077224 */ /* 0x000fe200078e0002 */
[----:B--23--:R0:W-:Y:S06]  /*1470*/  STL.64 [R1], R18 ;  /* 0x0000001201007387 */ /* 0x00c1ec0000100a00 */
[----:B------:R-:W-:-:S07]  /*1480*/  LEPC R20, `(.L_x_17) ;  /* 0x000000001014794e */ /* 0x000fce0000000000 */
[----:B0-----:R-:W-:Y:S05]  /*1490*/  CALL.ABS.NOINC R10 ;  /* 0x000000000a007343 */ /* 0x001fea0003c00000 */
.L_x_17:
[----:B------:R-:W-:-:S07]  /*14a0*/  IADD3 R24, PT, PT, R24, 0x4, RZ ;  /* 0x0000000418187810 */ /* 0x000fce0007ffe0ff */
.L_x_13:
[----:B------:R-:W-:-:S04]  /*14b0*/  LOP3.LUT R25, R25, 0x3, RZ, 0xc0, !PT ;  /* 0x0000000319197812 */ /* 0x000fc800078ec0ff */
[----:B------:R-:W-:-:S13]  /*14c0*/  ISETP.NE.AND P0, PT, R25, RZ, PT ;  /* 0x000000ff1900720c */ /* 0x000fda0003f05270 */
[----:B------:R-:W-:Y:S05]  /*14d0*/  @!P0 BRA `(.L_x_12) ;  /* 0x00000004004c8947 */ /* 0x000fea0003800000 */
[----:B------:R-:W-:-:S13]  /*14e0*/  ISETP.NE.AND P0, PT, R25, 0x1, PT ;  /* 0x000000011900780c */ /* 0x000fda0003f05270 */
[----:B------:R-:W-:Y:S05]  /*14f0*/  @!P0 BRA `(.L_x_18) ;  /* 0x0000000000d48947 */ /* 0x000fea0003800000 */
[----:B------:R-:W0:Y:S01]  /*1500*/  LDCU UR4, c[0x0][0x3a4] ;  /* 0x00007480ff0477ac */ /* 0x000e220008000800 */
[----:B------:R-:W1:Y:S01]  /*1510*/  LDC.64 R4, c[0x0][0x380] ;  /* 0x0000e000ff047b82 */ /* 0x000e620000000a00 */
[----:B------:R-:W-:-:S07]  /*1520*/  IMAD.IADD R3, R23, 0x1, R24 ;  /* 0x0000000117037824 */ /* 0x000fce00078e0218 */
[----:B------:R-:W2:Y:S01]  /*1530*/  LDC.64 R8, c[0x0][0x388] ;  /* 0x0000e200ff087b82 */ /* 0x000ea20000000a00 */
[----:B0-----:R-:W-:-:S05]  /*1540*/  IMAD R18, R24, UR4, RZ ;  /* 0x0000000418127c24 */ /* 0x001fca000f8e02ff */
[----:B------:R-:W-:Y:S01]  /*1550*/  IADD3 R17, PT, PT, R18, UR38, RZ ;  /* 0x0000002612117c10 */ /* 0x000fe2000fffe0ff */
[----:B-1----:R-:W-:-:S05]  /*1560*/  IMAD.WIDE.U32 R4, R3, 0x4, R4 ;  /* 0x0000000403047825 */ /* 0x002fca00078e0004 */
[----:B------:R-:W3:Y:S01]  /*1570*/  LDG.E R10, desc[UR36][R4.64] ;  /* 0x00000024040a7981 */ /* 0x000ee2000c1e1900 */
[----:B--2---:R-:W-:-:S05]  /*1580*/  IMAD.WIDE R16, R17, 0x4, R8 ;  /* 0x0000000411107825 */ /* 0x004fca00078e0208 */
[----:B------:R-:W3:Y:S01]  /*1590*/  LDG.E R0, desc[UR36][R16.64] ;  /* 0x0000002410007981 */ /* 0x000ee2000c1e1900 */
[----:B------:R-:W-:Y:S01]  /*15a0*/  ISETP.NE.AND P0, PT, RZ, UR38, PT ;  /* 0x00000026ff007c0c */ /* 0x000fe2000bf05270 */
[----:B---3--:R-:W-:-:S03]  /*15b0*/  IMAD R33, R10, R0, R33 ;  /* 0x000000000a217224 */ /* 0x008fc600078e0221 */
[----:B------:R-:W-:-:S09]  /*15c0*/  P2R R0, PR, RZ, 0x1 ;  /* 0x00000001ff007803 */ /* 0x000fd20000000000 */
[----:B------:R-:W-:Y:S05]  /*15d0*/  @P0 BRA `(.L_x_19) ;  /* 0x0000000000300947 */ /* 0x000fea0003800000 */
[----:B------:R-:W-:Y:S01]  /*15e0*/  IMAD.WIDE R8, R18, 0x4, R8 ;  /* 0x0000000412087825 */ /* 0x000fe200078e0208 */
[----:B------:R-:W-:Y:S01]  /*15f0*/  MOV R0, 0x0 ;  /* 0x0000000000007802 */ /* 0x000fe20000000f00 */
[----:B------:R-:W0:Y:S03]  /*1600*/  LDCU.64 UR4, c[0x4][0x8] ;  /* 0x01000100ff0477ac */ /* 0x000e260008000a00 */
[----:B------:R-:W2:Y:S01]  /*1610*/  LDG.E R11, desc[UR36][R8.64] ;  /* 0x00000024080b7981 */ /* 0x000ea2000c1e1900 */
[----:B------:R1:W3:Y:S01]  /*1620*/  LDC.64 R12, c[0x4][R0] ;  /* 0x01000000000c7b82 */ /* 0x0002e20000000a00 */
[----:B------:R-:W-:Y:S01]  /*1630*/  IMAD.MOV.U32 R6, RZ, RZ, R22 ;  /* 0x000000ffff067224 */ /* 0x000fe200078e0016 */
[----:B------:R-:W-:Y:S01]  /*1640*/  MOV R7, R2 ;  /* 0x0000000200077202 */ /* 0x000fe20000000f00 */
[----:B0-----:R-:W-:Y:S01]  /*1650*/  IMAD.U32 R4, RZ, RZ, UR4 ;  /* 0x00000004ff047e24 */ /* 0x001fe2000f8e00ff */
[----:B------:R-:W-:Y:S01]  /*1660*/  MOV R5, UR5 ;  /* 0x0000000500057c02 */ /* 0x000fe20008000f00 */
[----:B--23--:R1:W-:Y:S06]  /*1670*/  STL.64 [R1], R10 ;  /* 0x0000000a01007387 */ /* 0x00c3ec0000100a00 */
[----:B------:R-:W-:-:S07]  /*1680*/  LEPC R20, `(.L_x_19) ;  /* 0x000000001014794e */ /* 0x000fce0000000000 */
[----:B-1----:R-:W-:Y:S05]  /*1690*/  CALL.ABS.NOINC R12 ;  /* 0x000000000c007343 */ /* 0x002fea0003c00000 */
.L_x_19:
[----:B------:R-:W0:Y:S01]  /*16a0*/  LDC R5, c[0x0][0x3a4] ;  /* 0x0000e900ff057b82 */ /* 0x000e220000000800 */
[----:B------:R-:W1:Y:S01]  /*16b0*/  LDCU.64 UR4, c[0x0][0x380] ;  /* 0x00007000ff0477ac */ /* 0x000e620008000a00 */
[----:B------:R-:W-:-:S05]  /*16c0*/  IADD3 R0, P0, PT, R23, R24, RZ ;  /* 0x0000001817007210 */ /* 0x000fca0007f1e0ff */
[----:B------:R-:W-:Y:S01]  /*16d0*/  IMAD.X R3, RZ, RZ, RZ, P0 ;  /* 0x000000ffff037224 */ /* 0x000fe200000e06ff */
[----:B-1----:R-:W-:-:S04]  /*16e0*/  LEA R10, P0, R0, UR4, 0x2 ;  /* 0x00000004000a7c11 */ /* 0x002fc8000f8010ff */
[----:B------:R-:W-:Y:S01]  /*16f0*/  LEA.HI.X R11, R0, UR5, R3, 0x2, P0 ;  /* 0x00000005000b7c11 */ /* 0x000fe200080f1403 */
[----:B0-----:R-:W-:-:S04]  /*1700*/  IMAD.WIDE R16, R5, 0x4, R16 ;  /* 0x0000000405107825 */ /* 0x001fc800078e0210 */
[----:B------:R-:W2:Y:S04]  /*1710*/  LDG.E R10, desc[UR36][R10.64+0x4] ;  /* 0x000004240a0a7981 */ /* 0x000ea8000c1e1900 */
        /* <DEDUP_REMOVED lines=10> */
[----:B------:R0:W3:Y:S01]  /*17c0*/  LDC.64 R12, c[0x4][R0] ;  /* 0x01000000000c7b82 */ /* 0x0000e20000000a00 */
[----:B-1----:R-:W-:Y:S01]  /*17d0*/  IMAD.U32 R4, RZ, RZ, UR4 ;  /* 0x00000004ff047e24 */ /* 0x002fe2000f8e00ff */
[----:B------:R-:W-:Y:S01]  /*17e0*/  MOV R5, UR5 ;  /* 0x0000000500057c02 */ /* 0x000fe20008000f00 */
[----:B------:R-:W-:Y:S01]  /*17f0*/  IMAD.MOV.U32 R6, RZ, RZ, R22 ;  /* 0x000000ffff067224 */ /* 0x000fe200078e0016 */
[----:B------:R-:W-:Y:S01]  /*1800*/  MOV R7, R2 ;  /* 0x0000000200077202 */ /* 0x000fe20000000f00 */
[----:B--23--:R0:W-:Y:S06]  /*1810*/  STL.64 [R1], R10 ;  /* 0x0000000a01007387 */ /* 0x00c1ec0000100a00 */
[----:B------:R-:W-:-:S07]  /*1820*/  LEPC R20, `(.L_x_20) ;  /* 0x000000001014794e */ /* 0x000fce0000000000 */
[----:B0-----:R-:W-:Y:S05]  /*1830*/  CALL.ABS.NOINC R12 ;  /* 0x000000000c007343 */ /* 0x001fea0003c00000 */
.L_x_20:
[----:B------:R-:W-:-:S07]  /*1840*/  VIADD R24, R24, 0x2 ;  /* 0x0000000218187836 */ /* 0x000fce0000000000 */
.L_x_18:
[----:B------:R-:W0:Y:S02]  /*1850*/  LDCU UR4, c[0x0][0x3a0] ;  /* 0x00007400ff0477ac */ /* 0x000e240008000800 */
[----:B0-----:R-:W-:-:S09]  /*1860*/  ULOP3.LUT UP0, URZ, UR4, 0x1, URZ, 0xc0, !UPT ;  /* 0x0000000104ff7892 */ /* 0x001fd2000f80c0ff */
[----:B------:R-:W-:Y:S05]  /*1870*/  BRA.U !UP0, `(.L_x_12) ;  /* 0x0000000108647547 */ /* 0x000fea000b800000 */
        /* <DEDUP_REMOVED lines=8> */
[----:B--2---:R-:W-:-:S06]  /*1900*/  IMAD.WIDE R4, R5, 0x4, R8 ;  /* 0x0000000405047825 */ /* 0x004fcc00078e0208 */
[----:B------:R-:W3:Y:S01]  /*1910*/  LDG.E R4, desc[UR36][R4.64] ;  /* 0x0000002404047981 */ /* 0x000ee2000c1e1900 */
[----:B------:R-:W-:Y:S01]  /*1920*/  UISETP.NE.AND UP0, UPT, UR38, URZ, UPT ;  /* 0x000000ff2600728c */ /* 0x000fe2000bf05270 */
[----:B---3--:R-:W-:-:S08]  /*1930*/  IMAD R33, R10, R4, R33 ;  /* 0x000000040a217224 */ /* 0x008fd000078e0221 */
[----:B------:R-:W-:Y:S05]  /*1940*/  BRA.U UP0, `(.L_x_12) ;  /* 0x0000000100307547 */ /* 0x000fea000b800000 */
        /* <DEDUP_REMOVED lines=12> */
.L_x_12:
[----:B------:R-:W0:Y:S08]  /*1a10*/  LDC.64 R6, c[0x0][0x398] ;  /* 0x0000e600ff067b82 */ /* 0x000e300000000a00 */
[----:B------:R-:W1:Y:S01]  /*1a20*/  LDC.64 R4, c[0x0][0x390] ;  /* 0x0000e400ff047b82 */ /* 0x000e620000000a00 */
[C---:B0-----:R-:W-:Y:S01]  /*1a30*/  IMAD R3, R34.reuse, R7, UR38 ;  /* 0x0000002622037e24 */ /* 0x041fe2000f8e0207 */
[----:B------:R-:W-:-:S04]  /*1a40*/  IADD3 R34, PT, PT, R34, 0x1, RZ ;  /* 0x0000000122227810 */ /* 0x000fc80007ffe0ff */
[----:B------:R-:W-:Y:S01]  /*1a50*/  ISETP.NE.AND P0, PT, R34, R6, PT ;  /* 0x000000062200720c */ /* 0x000fe20003f05270 */
[----:B-1----:R-:W-:-:S05]  /*1a60*/  IMAD.WIDE R4, R3, 0x4, R4 ;  /* 0x0000000403047825 */ /* 0x002fca00078e0204 */
[----:B------:R0:W-:Y:S07]  /*1a70*/  STG.E desc[UR36][R4.64], R33 ;  /* 0x0000002104007986 */ /* 0x0001ee000c101924 */
[----:B------:R-:W-:Y:S05]  /*1a80*/  @!P0 EXIT ;  /* 0x000000000000894d */ /* 0x000fea0003800000 */
[----:B------:R-:W-:Y:S05]  /*1a90*/  BRA `(.L_x_21) ;  /* 0xffffffe400947947 */ /* 0x000fea000383ffff */
.L_x_0:
[C---:B------:R-:W-:Y:S01]  /*1aa0*/  ISETP.GE.U32.AND P1, PT, R3.reuse, 0x8, PT ;  /* 0x000000080300780c */ /* 0x040fe20003f26070 */
[----:B------:R-:W-:Y:S01]  /*1ab0*/  IMAD.MOV.U32 R0, RZ, RZ, RZ ;  /* 0x000000ffff007224 */ /* 0x000fe200078e00ff */
[----:B------:R-:W-:-:S04]  /*1ac0*/  LOP3.LUT R2, R3, 0x7, RZ, 0xc0, !PT ;  /* 0x0000000703027812 */ /* 0x000fc800078ec0ff */
[----:B------:R-:W-:-:S07]  /*1ad0*/  ISETP.NE.AND P0, PT, R2, RZ, PT ;  /* 0x000000ff0200720c */ /* 0x000fce0003f05270 */
[----:B------:R-:W-:Y:S06]  /*1ae0*/  @!P1 BRA `(.L_x_22) ;  /* 0x0000000000609947 */ /* 0x000fec0003800000 */
[----:B------:R-:W0:Y:S01]  /*1af0*/  LDC R25, c[0x0][0x39c] ;  /* 0x0000e700ff197b82 */ /* 0x000e220000000800 */
[----:B------:R-:W-:Y:S01]  /*1b00*/  HFMA2 R23, -RZ, RZ, 0, 0 ;  /* 0x00000000ff177431 */ /* 0x000fe200000001ff */
[----:B------:R-:W-:-:S06]  /*1b10*/  LOP3.LUT R0, R3, 0x7ffffff8, RZ, 0xc0, !PT ;  /* 0x7ffffff803007812 */ /* 0x000fcc00078ec0ff */
[----:B------:R-:W1:Y:S02]  /*1b20*/  LDC.64 R20, c[0x0][0x390] ;  /* 0x0000e400ff147b82 */ /* 0x000e640000000a00 */
.L_x_23:
[C---:B0-2---:R-:W-:Y:S02]  /*1b30*/  IMAD R5, R23.reuse, R25, UR38 ;  /* 0x0000002617057e24 */ /* 0x045fe4000f8e0219 */
[----:B------:R-:W-:Y:S02]  /*1b40*/  VIADD R23, R23, 0x8 ;  /* 0x0000000817177836 */ /* 0x000fe40000000000 */
[----:B-1----:R-:W-:-:S03]  /*1b50*/  IMAD.WIDE R4, R5, 0x4, R20 ;  /* 0x0000000405047825 */ /* 0x002fc600078e0214 */
[----:B------:R-:W-:Y:S02]  /*1b60*/  ISETP.NE.AND P1, PT, R23, R0, PT ;  /* 0x000000001700720c */ /* 0x000fe40003f25270 */
[----:B------:R2:W-:Y:S01]  /*1b70*/  STG.E desc[UR36][R4.64], RZ ;  /* 0x000000ff04007986 */ /* 0x0005e2000c101924 */
[----:B------:R-:W-:-:S05]  /*1b80*/  IMAD.WIDE R6, R25, 0x4, R4 ;  /* 0x0000000419067825 */ /* 0x000fca00078e0204 */
        /* <DEDUP_REMOVED lines=13> */
[----:B------:R-:W-:Y:S05]  /*1c60*/  @P1 BRA `(.L_x_23) ;  /* 0xfffffffc00b01947 */ /* 0x000fea000383ffff */
.L_x_22:
[----:B------:R-:W-:Y:S05]  /*1c70*/  @!P0 EXIT ;  /* 0x000000000000894d */ /* 0x000fea0003800000 */
[----:B------:R-:W-:Y:S02]  /*1c80*/  ISETP.GE.U32.AND P0, PT, R2, 0x4, PT ;  /* 0x000000040200780c */ /* 0x000fe40003f06070 */
[----:B--2---:R-:W-:-:S04]  /*1c90*/  LOP3.LUT R12, R3, 0x3, RZ, 0xc0, !PT ;  /* 0x00000003030c7812 */ /* 0x004fc800078ec0ff */
[----:B------:R-:W-:-:S07]  /*1ca0*/  ISETP.NE.AND P1, PT, R12, RZ, PT ;  /* 0x000000ff0c00720c */ /* 0x000fce0003f25270 */
[----:B------:R-:W-:Y:S06]  /*1cb0*/  @!P0 BRA `(.L_x_24) ;  /* 0x0000000000308947 */ /* 0x000fec0003800000 */
[----:B------:R-:W0:Y:S08]  /*1cc0*/  LDC R11, c[0x0][0x39c] ;  /* 0x0000e700ff0b7b82 */ /* 0x000e300000000800 */
[----:B------:R-:W1:Y:S01]  /*1cd0*/  LDC.64 R4, c[0x0][0x390] ;  /* 0x0000e400ff047b82 */ /* 0x000e620000000a00 */
[C---:B0-----:R-:W-:Y:S01]  /*1ce0*/  IMAD R7, R0.reuse, R11, UR38 ;  /* 0x0000002600077e24 */ /* 0x041fe2000f8e020b */
[----:B------:R-:W-:-:S03]  /*1cf0*/  IADD3 R0, PT, PT, R0, 0x4, RZ ;  /* 0x0000000400007810 */ /* 0x000fc60007ffe0ff */
[----:B-1----:R-:W-:-:S05]  /*1d00*/  IMAD.WIDE R4, R7, 0x4, R4 ;  /* 0x0000000407047825 */ /* 0x002fca00078e0204 */
[----:B------:R0:W-:Y:S01]  /*1d10*/  STG.E desc[UR36][R4.64], RZ ;  /* 0x000000ff04007986 */ /* 0x0001e2000c101924 */
[----:B------:R-:W-:-:S05]  /*1d20*/  IMAD.WIDE R6, R11, 0x4, R4 ;  /* 0x000000040b067825 */ /* 0x000fca00078e0204 */
[----:B------:R0:W-:Y:S01]  /*1d30*/  STG.E desc[UR36][R6.64], RZ ;  /* 0x000000ff06007986 */ /* 0x0001e2000c101924 */
[----:B------:R-:W-:-:S05]  /*1d40*/  IMAD.WIDE R8, R11, 0x4, R6 ;  /* 0x000000040b087825 */ /* 0x000fca00078e0206 */
[----:B------:R0:W-:Y:S01]  /*1d50*/  STG.E desc[UR36][R8.64], RZ ;  /* 0x000000ff08007986 */ /* 0x0001e2000c101924 */
[----:B------:R-:W-:-:S05]  /*1d60*/  IMAD.WIDE R10, R11, 0x4, R8 ;  /* 0x000000040b0a7825 */ /* 0x000fca00078e0208 */
[----:B------:R0:W-:Y:S02]  /*1d70*/  STG.E desc[UR36][R10.64], RZ ;  /* 0x000000ff0a007986 */ /* 0x0001e4000c101924 */
.L_x_24:
[----:B------:R-:W-:Y:S05]  /*1d80*/  @!P1 EXIT ;  /* 0x000000000000994d */ /* 0x000fea0003800000 */
[----:B------:R-:W-:Y:S02]  /*1d90*/  ISETP.NE.AND P0, PT, R12, 0x1, PT ;  /* 0x000000010c00780c */ /* 0x000fe40003f05270 */
[----:B------:R-:W-:-:S04]  /*1da0*/  LOP3.LUT R3, R3, 0x1, RZ, 0xc0, !PT ;  /* 0x0000000103037812 */ /* 0x000fc800078ec0ff */
[----:B------:R-:W-:-:S07]  /*1db0*/  ISETP.NE.U32.AND P1, PT, R3, 0x1, PT ;  /* 0x000000010300780c */ /* 0x000fce0003f25070 */
[----:B------:R-:W-:Y:S06]  /*1dc0*/  @!P0 BRA `(.L_x_25) ;  /* 0x0000000000208947 */ /* 0x000fec0003800000 */
[----:B0-----:R-:W0:Y:S08]  /*1dd0*/  LDC R5, c[0x0][0x39c] ;  /* 0x0000e700ff057b82 */ /* 0x001e300000000800 */
[----:B------:R-:W1:Y:S01]  /*1de0*/  LDC.64 R2, c[0x0][0x390] ;  /* 0x0000e400ff027b82 */ /* 0x000e620000000a00 */
[C---:B0-----:R-:W-:Y:S01]  /*1df0*/  IMAD R7, R0.reuse, R5, UR38 ;  /* 0x0000002600077e24 */ /* 0x041fe2000f8e0205 */
[----:B------:R-:W-:-:S03]  /*1e00*/  IADD3 R0, PT, PT, R0, 0x2, RZ ;  /* 0x0000000200007810 */ /* 0x000fc60007ffe0ff */
[----:B-1----:R-:W-:-:S05]  /*1e10*/  IMAD.WIDE R2, R7, 0x4, R2 ;  /* 0x0000000407027825 */ /* 0x002fca00078e0202 */
[----:B------:R1:W-:Y:S01]  /*1e20*/  STG.E desc[UR36][R2.64], RZ ;  /* 0x000000ff02007986 */ /* 0x0003e2000c101924 */
[----:B------:R-:W-:-:S05]  /*1e30*/  IMAD.WIDE R4, R5, 0x4, R2 ;  /* 0x0000000405047825 */ /* 0x000fca00078e0202 */
[----:B------:R1:W-:Y:S02]  /*1e40*/  STG.E desc[UR36][R4.64], RZ ;  /* 0x000000ff04007986 */ /* 0x0003e4000c101924 */
.L_x_25:
[----:B------:R-:W-:Y:S05]  /*1e50*/  @P1 EXIT ;  /* 0x000000000000194d */ /* 0x000fea0003800000 */
[----:B01----:R-:W0:Y:S08]  /*1e60*/  LDC R5, c[0x0][0x39c] ;  /* 0x0000e700ff057b82 */ /* 0x003e300000000800 */
[----:B------:R-:W1:Y:S01]  /*1e70*/  LDC.64 R2, c[0x0][0x390] ;  /* 0x0000e400ff027b82 */ /* 0x000e620000000a00 */
[----:B0-----:R-:W-:-:S04]  /*1e80*/  IMAD R5, R0, R5, UR38 ;  /* 0x0000002600057e24 */ /* 0x001fc8000f8e0205 */
[----:B-1----:R-:W-:-:S05]  /*1e90*/  IMAD.WIDE R2, R5, 0x4, R2 ;  /* 0x0000000405027825 */ /* 0x002fca00078e0202 */
[----:B------:R-:W-:Y:S01]  /*1ea0*/  STG.E desc[UR36][R2.64], RZ ;  /* 0x000000ff02007986 */ /* 0x000fe2000c101924 */
[----:B------:R-:W-:Y:S05]  /*1eb0*/  EXIT ;  /* 0x000000000000794d */ /* 0x000fea0003800000 */
.L_x_26:
[----:B------:R-:W-:-:S00]  /*1ec0*/  BRA `(.L_x_26) ;  /* 0xfffffffc00fc7947 */ /* 0x000fc0000383ffff */
[----:B------:R-:W-:-:S00]  /*1ed0*/  NOP ;  /* 0x0000000000007918 */ /* 0x000fc00000000000 */
        /* <DEDUP_REMOVED lines=10> */
.L_x_38:


//--------------------- .text._Z12matrixMulRowPiS_S_iiii --------------------------
	.section	.text._Z12matrixMulRowPiS_S_iiii,"ax",@progbits
	.align	128
        .global         _Z12matrixMulRowPiS_S_iiii
        .type           _Z12matrixMulRowPiS_S_iiii,@function
        .size           _Z12matrixMulRowPiS_S_iiii,(.L_x_39 - _Z12matrixMulRowPiS_S_iiii)
        .other          _Z12matrixMulRowPiS_S_iiii,@"STO_CUDA_ENTRY STV_DEFAULT"
_Z12matrixMulRowPiS_S_iiii:
.text._Z12matrixMulRowPiS_S_iiii:
[----:B------:R-:W-:Y:S08]  /*0000*/  LDC R1, c[0x0][0x37c] ;  /* 0x0000df00ff017b82 */ /* 0x000ff00000000800 */
[----:B------:R-:W0:Y:S02]  /*0010*/  LDC R9, c[0x0][0x398] ;  /* 0x0000e600ff097b82 */ /* 0x000e240000000800 */
[----:B0-----:R-:W-:-:S13]  /*0020*/  ISETP.GE.AND P0, PT, R9, 0x1, PT ;  /* 0x000000010900780c */ /* 0x001fda0003f06270 */
[----:B------:R-:W-:Y:S05]  /*0030*/  @!P0 EXIT ;  /* 0x000000000000894d */ /* 0x000fea0003800000 */
[----:B------:R-:W0:Y:S01]  /*0040*/  LDC R14, c[0x0][0x39c] ;  /* 0x0000e700ff0e7b82 */ /* 0x000e220000000800 */
[----:B------:R-:W1:Y:S07]  /*0050*/  LDCU.64 UR6, c[0x0][0x358] ;  /* 0x00006b00ff0677ac */ /* 0x000e6e0008000a00 */
[----:B------:R-:W2:Y:S01]  /*0060*/  S2UR UR4, SR_CTAID.X ;  /* 0x00000000000479c3 */ /* 0x000ea20000002500 */
[----:B0-----:R-:W-:Y:S01]  /*0070*/  ISETP.GE.AND P0, PT, R14, 0x1, PT ;  /* 0x000000010e00780c */ /* 0x001fe20003f06270 */
[----:B--2---:R-:W-:-:S12]  /*0080*/  IMAD R0, R9, UR4, RZ ;  /* 0x0000000409007c24 */ /* 0x004fd8000f8e02ff */
[----:B-1----:R-:W-:Y:S05]  /*0090*/  @!P0 BRA `(.L_x_27) ;  /* 0x0000000800288947 */ /* 0x002fea0003800000 */
[C---:B------:R-:W-:Y:S01]  /*00a0*/  LOP3.LUT R13, R14.reuse, 0x7ffffff8, RZ, 0xc0, !PT ;  /* 0x7ffffff80e0d7812 */ /* 0x040fe200078ec0ff */
[----:B------:R-:W-:Y:S02]  /*00b0*/  HFMA2 R15, -RZ, RZ, 0, 0 ;  /* 0x00000000ff0f7431 */ /* 0x000fe400000001ff */
[C---:B------:R-:W-:Y:S01]  /*00c0*/  IMAD R12, R14.reuse, UR4, RZ ;  /* 0x000000040e0c7c24 */ /* 0x040fe2000f8e02ff */
[C---:B------:R-:W-:Y:S02]  /*00d0*/  LOP3.LUT R19, R14.reuse, 0x7, RZ, 0xc0, !PT ;  /* 0x000000070e137812 */ /* 0x040fe400078ec0ff */
[----:B------:R-:W-:Y:S01]  /*00e0*/  LOP3.LUT R14, R14, 0x3, RZ, 0xc0, !PT ;  /* 0x000000030e0e7812 */ /* 0x000fe200078ec0ff */
[----:B------:R-:W-:-:S07]  /*00f0*/  IMAD.MOV R16, RZ, RZ, -R13 ;  /* 0x000000ffff107224 */ /* 0x000fce00078e0a0d */
.L_x_32:
[----:B0-----:R-:W0:Y:S01]  /*0100*/  LDC R10, c[0x0][0x39c] ;  /* 0x0000e700ff0a7b82 */ /* 0x001e220000000800 */
[----:B------:R-:W-:Y:S01]  /*0110*/  MOV R17, RZ ;  /* 0x000000ff00117202 */ /* 0x000fe20000000f00 */
[----:B------:R-:W-:Y:S01]  /*0120*/  IMAD.MOV.U32 R18, RZ, RZ, RZ ;  /* 0x000000ffff127224 */ /* 0x000fe200078e00ff */
[----:B0-----:R-:W-:-:S13]  /*0130*/  ISETP.GE.U32.AND P0, PT, R10, 0x8, PT ;  /* 0x000000080a00780c */ /* 0x001fda0003f06070 */
[----:B------:R-:W-:Y:S05]  /*0140*/  @!P0 BRA `(.L_x_28) ;  /* 0x0000000000cc8947 */ /* 0x000fea0003800000 */
[----:B------:R-:W0:Y:S01]  /*0150*/  LDC.64 R2, c[0x0][0x380] ;  /* 0x0000e000ff027b82 */ /* 0x000e220000000a00 */
[----:B------:R-:W-:Y:S01]  /*0160*/  MOV R18, RZ ;  /* 0x000000ff00127202 */ /* 0x000fe20000000f00 */
[----:B------:R-:W-:Y:S01]  /*0170*/  IMAD.MOV.U32 R11, RZ, RZ, R15 ;  /* 0x000000ffff0b7224 */ /* 0x000fe200078e000f */
[----:B------:R-:W-:Y:S02]  /*0180*/  MOV R17, R16 ;  /* 0x0000001000117202 */ /* 0x000fe40000000f00 */
[----:B0-----:R-:W-:-:S04]  /*0190*/  LEA R5, P0, R12, R2, 0x2 ;  /* 0x000000020c057211 */ /* 0x001fc800078010ff */
[----:B------:R-:W-:Y:S02]  /*01a0*/  IADD3 R5, P1, PT, R5, 0x10, RZ ;  /* 0x0000001005057810 */ /* 0x000fe40007f3e0ff */
[----:B------:R-:W-:-:S05]  /*01b0*/  LEA.HI.X R6, R12, R3, RZ, 0x2, P0 ;  /* 0x000000030c067211 */ /* 0x000fca00000f14ff */
[----:B------:R-:W-:-:S07]  /*01c0*/  IMAD.X R6, RZ, RZ, R6, P1 ;  /* 0x000000ffff067224 */ /* 0x000fce00008e0606 */
.L_x_29:
[----:B------:R-:W0:Y:S01]  /*01d0*/  LDC.64 R28, c[0x0][0x388] ;  /* 0x0000e200ff1c7b82 */ /* 0x000e220000000a00 */
[----:B------:R-:W-:Y:S01]  /*01e0*/  MOV R2, R5 ;  /* 0x0000000500027202 */ /* 0x000fe20000000f00 */
[----:B------:R-:W-:-:S05]  /*01f0*/  IMAD.MOV.U32 R3, RZ, RZ, R6 ;  /* 0x000000ffff037224 */ /* 0x000fca00078e0006 */
[----:B------:R-:W2:Y:S01]  /*0200*/  LDG.E R21, desc[UR6][R2.64+-0x10] ;  /* 0xfffff00602157981 */ /* 0x000ea2000c1e1900 */
[----:B------:R-:W1:Y:S03]  /*0210*/  LDC R25, c[0x0][0x3a4] ;  /* 0x0000e900ff197b82 */ /* 0x000e660000000800 */
[----:B------:R-:W3:Y:S01]  /*0220*/  LDG.E R24, desc[UR6][R2.64+-0xc] ;  /* 0xfffff40602187981 */ /* 0x000ee2000c1e1900 */
[----:B0-----:R-:W-:-:S05]  /*0230*/  IMAD.WIDE R28, R11, 0x4, R28 ;  /* 0x000000040b1c7825 */ /* 0x001fca00078e021c */
[----:B------:R-:W2:Y:S01]  /*0240*/  LDG.E R26, desc[UR6][R28.64] ;  /* 0x000000061c1a7981 */ /* 0x000ea2000c1e1900 */
[----:B-1----:R-:W-:-:S05]  /*0250*/  IMAD.WIDE R22, R25, 0x4, R28 ;  /* 0x0000000419167825 */ /* 0x002fca00078e021c */
[----:B------:R0:W3:Y:S01]  /*0260*/  LDG.E R27, desc[UR6][R22.64] ;  /* 0x00000006161b7981 */ /* 0x0000e2000c1e1900 */
[----:B------:R-:W-:-:S03]  /*0270*/  IMAD.WIDE R4, R25, 0x4, R22 ;  /* 0x0000000419047825 */ /* 0x000fc600078e0216 */
[----:B------:R-:W4:Y:S01]  /*0280*/  LDG.E R29, desc[UR6][R2.64+-0x4] ;  /* 0xfffffc06021d7981 */ /* 0x000f22000c1e1900 */
[----:B------:R-:W-:-:S03]  /*0290*/  IMAD.WIDE R6, R25, 0x4, R4 ;  /* 0x0000000419067825 */ /* 0x000fc600078e0204 */
[----:B------:R-:W5:Y:S01]  /*02a0*/  LDG.E R5, desc[UR6][R4.64] ;  /* 0x0000000604057981 */ /* 0x000f62000c1e1900 */
[----:B------:R-:W-:-:S03]  /*02b0*/  IMAD.WIDE R8, R25, 0x4, R6 ;  /* 0x0000000419087825 */ /* 0x000fc600078e0206 */
[----:B------:R-:W4:Y:S04]  /*02c0*/  LDG.E R6, desc[UR6][R6.64] ;  /* 0x0000000606067981 */ /* 0x000f28000c1e1900 */
[----:B------:R-:W4:Y:S04]  /*02d0*/  LDG.E R4, desc[UR6][R2.64+0x4] ;  /* 0x0000040602047981 */ /* 0x000f28000c1e1900 */
[----:B------:R-:W4:Y:S01]  /*02e0*/  LDG.E R7, desc[UR6][R2.64] ;  /* 0x0000000602077981 */ /* 0x000f22000c1e1900 */
[----:B--2---:R-:W-:-:S03]  /*02f0*/  IMAD R26, R21, R26, R18 ;  /* 0x0000001a151a7224 */ /* 0x004fc600078e0212 */
[----:B------:R-:W5:Y:S01]  /*0300*/  LDG.E R18, desc[UR6][R2.64+-0x8] ;  /* 0xfffff80602127981 */ /* 0x000f62000c1e1900 */
[----:B------:R-:W-:-:S03]  /*0310*/  IMAD.WIDE R20, R25, 0x4, R8 ;  /* 0x0000000419147825 */ /* 0x000fc600078e0208 */
[----:B------:R-:W2:Y:S01]  /*0320*/  LDG.E R8, desc[UR6][R8.64] ;  /* 0x0000000608087981 */ /* 0x000ea2000c1e1900 */
[----:B0-----:R-:W-:-:S03]  /*0330*/  IMAD.WIDE R22, R25, 0x4, R20 ;  /* 0x0000000419167825 */ /* 0x001fc600078e0214 */
[----:B------:R-:W2:Y:S01]  /*0340*/  LDG.E R20, desc[UR6][R20.64] ;  /* 0x0000000614147981 */ /* 0x000ea2000c1e1900 */
[----:B---3--:R-:W-:Y:S02]  /*0350*/  IMAD R28, R24, R27, R26 ;  /* 0x0000001b181c7224 */ /* 0x008fe400078e021a */
[----:B------:R-:W-:Y:S01]  /*0360*/  IMAD.WIDE R26, R25, 0x4, R22 ;  /* 0x00000004191a7825 */ /* 0x000fe200078e0216 */
[----:B------:R-:W3:Y:S04]  /*0370*/  LDG.E R24, desc[UR6][R22.64] ;  /* 0x0000000616187981 */ /* 0x000ee8000c1e1900 */
[----:B------:R-:W3:Y:S04]  /*0380*/  LDG.E R9, desc[UR6][R2.64+0xc] ;  /* 0x00000c0602097981 */ /* 0x000ee8000c1e1900 */
[----:B------:R-:W3:Y:S04]  /*0390*/  LDG.E R21, desc[UR6][R2.64+0x8] ;  /* 0x0000080602157981 */ /* 0x000ee8000c1e1900 */
[----:B------:R-:W3:Y:S01]  /*03a0*/  LDG.E R26, desc[UR6][R26.64] ;  /* 0x000000061a1a7981 */ /* 0x000ee2000c1e1900 */
[----:B------:R-:W-:-:S04]  /*03b0*/  IADD3 R17, PT, PT, R17, 0x8, RZ ;  /* 0x0000000811117810 */ /* 0x000fc80007ffe0ff */
[----:B------:R-:W-:Y:S02]  /*03c0*/  ISETP.NE.AND P0, PT, R17, RZ, PT ;  /* 0x000000ff1100720c */ /* 0x000fe40003f05270 */
[----:B------:R-:W-:Y:S01]  /*03d0*/  LEA R11, R25, R11, 0x3 ;  /* 0x0000000b190b7211 */ /* 0x000fe200078e18ff */
[----:B-----5:R-:W-:-:S04]  /*03e0*/  IMAD R5, R18, R5, R28 ;  /* 0x0000000512057224 */ /* 0x020fc800078e021c */
[----:B----4-:R-:W-:-:S04]  /*03f0*/  IMAD R5, R29, R6, R5 ;  /* 0x000000061d057224 */ /* 0x010fc800078e0205 */
[----:B--2---:R-:W-:-:S04]  /*0400*/  IMAD R5, R7, R8, R5 ;  /* 0x0000000807057224 */ /* 0x004fc800078e0205 */
[----:B------:R-:W-:Y:S01]  /*0410*/  IMAD R4, R4, R20, R5 ;  /* 0x0000001404047224 */ /* 0x000fe200078e0205 */
[----:B------:R-:W-:-:S05]  /*0420*/  IADD3 R5, P1, PT, R2, 0x20, RZ ;  /* 0x0000002002057810 */ /* 0x000fca0007f3e0ff */
[----:B------:R-:W-:Y:S02]  /*0430*/  IMAD.X R6, RZ, RZ, R3, P1 ;  /* 0x000000ffff067224 */ /* 0x000fe400008e0603 */
[----:B---3--:R-:W-:-:S04]  /*0440*/  IMAD R4, R21, R24, R4 ;  /* 0x0000001815047224 */ /* 0x008fc800078e0204 */
[----:B------:R-:W-:Y:S01]  /*0450*/  IMAD R18, R9, R26, R4 ;  /* 0x0000001a09127224 */ /* 0x000fe200078e0204 */
[----:B------:R-:W-:Y:S06]  /*0460*/  @P0 BRA `(.L_x_29) ;  /* 0xfffffffc00580947 */ /* 0x000fec000383ffff */
[----:B------:R-:W-:-:S07]  /*0470*/  IMAD.MOV.U32 R17, RZ, RZ, R13 ;  /* 0x000000ffff117224 */ /* 0x000fce00078e000d */
.L_x_28:
[----:B------:R-:W-:-:S13]  /*0480*/  ISETP.NE.AND P0, PT, R19, RZ, PT ;  /* 0x000000ff1300720c */ /* 0x000fda0003f05270 */
[----:B------:R-:W-:Y:S05]  /*0490*/  @!P0 BRA `(.L_x_30) ;  /* 0x0000000400048947 */ /* 0x000fea0003800000 */
[----:B------:R-:W-:Y:S02]  /*04a0*/  IADD3 R2, PT, PT, R19, -0x1, RZ ;  /* 0xffffffff13027810 */ /* 0x000fe40007ffe0ff */
[----:B------:R-:W-:Y:S02]  /*04b0*/  ISETP.NE.AND P0, PT, R14, RZ, PT ;  /* 0x000000ff0e00720c */ /* 0x000fe40003f05270 */
[----:B------:R-:W-:-:S13]  /*04c0*/  ISETP.GE.U32.AND P1, PT, R2, 0x3, PT ;  /* 0x000000030200780c */ /* 0x000fda0003f26070 */
[----:B------:R-:W-:Y:S05]  /*04d0*/  @!P1 BRA `(.L_x_31) ;  /* 0x0000000000709947 */ /* 0x000fea0003800000 */
[----:B------:R-:W0:Y:S01]  /*04e0*/  LDC R11, c[0x0][0x3a4] ;  /* 0x0000e900ff0b7b82 */ /* 0x000e220000000800 */
[C---:B------:R-:W-:Y:S01]  /*04f0*/  IMAD.IADD R9, R12.reuse, 0x1, R17 ;  /* 0x000000010c097824 */ /* 0x040fe200078e0211 */
[----:B------:R-:W-:-:S06]  /*0500*/  IADD3 R20, P1, PT, R12, R17, RZ ;  /* 0x000000110c147210 */ /* 0x000fcc0007f3e0ff */
[----:B------:R-:W1:Y:S08]  /*0510*/  LDC.64 R4, c[0x0][0x388] ;  /* 0x0000e200ff047b82 */ /* 0x000e700000000a00 */
[----:B------:R-:W2:Y:S08]  /*0520*/  LDC.64 R6, c[0x0][0x380] ;  /* 0x0000e000ff067b82 */ /* 0x000eb00000000a00 */
[----:B------:R-:W3:Y:S01]  /*0530*/  LDC.64 R2, c[0x0][0x380] ;  /* 0x0000e000ff027b82 */ /* 0x000ee20000000a00 */
[----:B0-----:R-:W-:-:S04]  /*0540*/  IMAD R21, R17, R11, R15 ;  /* 0x0000000b11157224 */ /* 0x001fc800078e020f */
[----:B-1----:R-:W-:Y:S01]  /*0550*/  IMAD.WIDE R4, R21, 0x4, R4 ;  /* 0x0000000415047825 */ /* 0x002fe200078e0204 */
[----:B------:R-:W-:-:S03]  /*0560*/  IADD3.X R21, PT, PT, RZ, RZ, RZ, P1, !PT ;  /* 0x000000ffff157210 */ /* 0x000fc60000ffe4ff */
[----:B--2---:R-:W-:-:S04]  /*0570*/  IMAD.WIDE.U32 R6, R9, 0x4, R6 ;  /* 0x0000000409067825 */ /* 0x004fc800078e0006 */
[----:B------:R-:W-:Y:S02]  /*0580*/  IMAD.WIDE R8, R11, 0x4, R4 ;  /* 0x000000040b087825 */ /* 0x000fe400078e0204 */
[----:B------:R-:W2:Y:S01]  /*0590*/  LDG.E R7, desc[UR6][R6.64] ;  /* 0x0000000606077981 */ /* 0x000ea2000c1e1900 */
[----:B---3--:R-:W-:-:S03]  /*05a0*/  LEA R2, P1, R20, R2, 0x2 ;  /* 0x0000000214027211 */ /* 0x008fc600078210ff */
[----:B------:R-:W2:Y:S01]  /*05b0*/  LDG.E R4, desc[UR6][R4.64] ;  /* 0x0000000604047981 */ /* 0x000ea2000c1e1900 */
[----:B------:R-:W-:Y:S01]  /*05c0*/  LEA.HI.X R3, R20, R3, R21, 0x2, P1 ;  /* 0x0000000314037211 */ /* 0x000fe200008f1415 */
[C---:B------:R-:W-:Y:S02]  /*05d0*/  IMAD.WIDE R20, R11.reuse, 0x4, R8 ;  /* 0x000000040b147825 */ /* 0x040fe400078e0208 */
[----:B------:R-:W3:Y:S04]  /*05e0*/  LDG.E R8, desc[UR6][R8.64] ;  /* 0x0000000608087981 */ /* 0x000ee8000c1e1900 */
[----:B------:R-:W3:Y:S01]  /*05f0*/  LDG.E R24, desc[UR6][R2.64+0x4] ;  /* 0x0000040602187981 */ /* 0x000ee2000c1e1900 */
[----:B------:R-:W-:-:S03]  /*0600*/  IMAD.WIDE R22, R11, 0x4, R20 ;  /* 0x000000040b167825 */ /* 0x000fc600078e0214 */
[----:B------:R-:W4:Y:S04]  /*0610*/  LDG.E R20, desc[UR6][R20.64] ;  /* 0x0000000614147981 */ /* 0x000f28000c1e1900 */
[----:B------:R-:W4:Y:S04]  /*0620*/  LDG.E R26, desc[UR6][R2.64+0x8] ;  /* 0x00000806021a7981 */ /* 0x000f28000c1e1900 */
[----:B------:R-:W5:Y:S04]  /*0630*/  LDG.E R22, desc[UR6][R22.64] ;  /* 0x0000000616167981 */ /* 0x000f68000c1e1900 */
[----:B------:R-:W5:Y:S01]  /*0640*/  LDG.E R28, desc[UR6][R2.64+0xc] ;  /* 0x00000c06021c7981 */ /* 0x000f62000c1e1900 */
[----:B------:R-:W-:-:S02]  /*0650*/  VIADD R17, R17, 0x4 ;  /* 0x0000000411117836 */ /* 0x000fc40000000000 */
[----:B--2---:R-:W-:-:S04]  /*0660*/  IMAD R7, R7, R4, R18 ;  /* 0x0000000407077224 */ /* 0x004fc800078e0212 */
[----:B---3--:R-:W-:-:S04]  /*0670*/  IMAD R7, R24, R8, R7 ;  /* 0x0000000818077224 */ /* 0x008fc800078e0207 */
[----:B----4-:R-:W-:-:S04]  /*0680*/  IMAD R7, R26, R20, R7 ;  /* 0x000000141a077224 */ /* 0x010fc800078e0207 */
[----:B-----5:R-:W-:-:S07]  /*0690*/  IMAD R18, R28, R22, R7 ;  /* 0x000000161c127224 */ /* 0x020fce00078e0207 */
.L_x_31:
[----:B------:R-:W-:Y:S05]  /*06a0*/  @!P0 BRA `(.L_x_30) ;  /* 0x0000000000808947 */ /* 0x000fea0003800000 */
[----:B------:R-:W-:Y:S01]  /*06b0*/  ISETP.NE.AND P1, PT, R14, 0x1, PT ;  /* 0x000000010e00780c */ /* 0x000fe20003f25270 */
[----:B------:R-:W0:Y:S01]  /*06c0*/  LDC.64 R8, c[0x0][0x380] ;  /* 0x0000e000ff087b82 */ /* 0x000e220000000a00 */
[----:B------:R-:W-:-:S07]  /*06d0*/  LOP3.LUT P0, RZ, R10, 0x1, RZ, 0xc0, !PT ;  /* 0x000000010aff7812 */ /* 0x000fce000780c0ff */
[----:B------:R-:W1:Y:S04]  /*06e0*/  LDC.64 R10, c[0x0][0x388] ;  /* 0x0000e200ff0a7b82 */ /* 0x000e680000000a00 */
[CC--:B------:R-:W-:Y:S02]  /*06f0*/  @P1 IADD3 R21, P2, PT, R12.reuse, R17.reuse, RZ ;  /* 0x000000110c151210 */ /* 0x0c0fe40007f5e0ff */
[----:B------:R-:W-:Y:S02]  /*0700*/  @P1 IADD3 R23, PT, PT, R12, R17, RZ ;  /* 0x000000110c171210 */ /* 0x000fe40007ffe0ff */
[----:B------:R-:W2:Y:S01]  /*0710*/  @P1 LDC R22, c[0x0][0x3a4] ;  /* 0x0000e900ff161b82 */ /* 0x000ea20000000800 */
[----:B------:R-:W-:-:S07]  /*0720*/  @P1 IMAD.X R24, RZ, RZ, RZ, P2 ;  /* 0x000000ffff181224 */ /* 0x000fce00010e06ff */
[----:B------:R-:W3:Y:S01]  /*0730*/  @P1 LDC.64 R2, c[0x0][0x380] ;  /* 0x0000e000ff021b82 */ /* 0x000ee20000000a00 */
[----:B0-----:R-:W-:-:S06]  /*0740*/  @P1 IMAD.WIDE.U32 R8, R23, 0x4, R8 ;  /* 0x0000000417081825 */ /* 0x001fcc00078e0008 */
[----:B------:R-:W4:Y:S01]  /*0750*/  @P1 LDG.E R8, desc[UR6][R8.64] ;  /* 0x0000000608081981 */ /* 0x000f22000c1e1900 */
[----:B------:R-:W0:Y:S08]  /*0760*/  @P0 LDC R20, c[0x0][0x3a4] ;  /* 0x0000e900ff140b82 */ /* 0x000e300000000800 */
[----:B------:R-:W5:Y:S01]  /*0770*/  LDC.64 R4, c[0x0][0x380] ;  /* 0x0000e000ff047b82 */ /* 0x000f620000000a00 */
[C---:B--2---:R-:W-:Y:S01]  /*0780*/  @P1 IMAD R25, R17.reuse, R22, R15 ;  /* 0x0000001611191224 */ /* 0x044fe200078e020f */
[----:B------:R-:W-:-:S03]  /*0790*/  @P1 IADD3 R17, PT, PT, R17, 0x2, RZ ;  /* 0x0000000211111810 */ /* 0x000fc60007ffe0ff */
[----:B-1----:R-:W-:-:S03]  /*07a0*/  @P1 IMAD.WIDE R10, R25, 0x4, R10 ;  /* 0x00000004190a1825 */ /* 0x002fc600078e020a */
[----:B------:R-:W1:Y:S01]  /*07b0*/  LDC.64 R6, c[0x0][0x388] ;  /* 0x0000e200ff067b82 */ /* 0x000e620000000a00 */
[C---:B---3--:R-:W-:Y:S01]  /*07c0*/  @P1 LEA R2, P2, R21.reuse, R2, 0x2 ;  /* 0x0000000215021211 */ /* 0x048fe200078410ff */
[----:B------:R-:W-:Y:S02]  /*07d0*/  @P0 IMAD.IADD R25, R12, 0x1, R17 ;  /* 0x000000010c190824 */ /* 0x000fe400078e0211 */
[----:B------:R-:W-:Y:S01]  /*07e0*/  @P1 IMAD.WIDE R22, R22, 0x4, R10 ;  /* 0x0000000416161825 */ /* 0x000fe200078e020a */
[----:B------:R-:W-:Y:S02]  /*07f0*/  @P1 LEA.HI.X R3, R21, R3, R24, 0x2, P2 ;  /* 0x0000000315031211 */ /* 0x000fe400010f1418 */
[----:B------:R-:W4:Y:S01]  /*0800*/  @P1 LDG.E R21, desc[UR6][R10.64] ;  /* 0x000000060a151981 */ /* 0x000f22000c1e1900 */
[----:B0-----:R-:W-:-:S03]  /*0810*/  @P0 IMAD R17, R17, R20, R15 ;  /* 0x0000001411110224 */ /* 0x001fc600078e020f */
[----:B------:R-:W2:Y:S04]  /*0820*/  @P1 LDG.E R3, desc[UR6][R2.64+0x4] ;  /* 0x0000040602031981 */ /* 0x000ea8000c1e1900 */
[----:B------:R-:W2:Y:S01]  /*0830*/  @P1 LDG.E R22, desc[UR6][R22.64] ;  /* 0x0000000616161981 */ /* 0x000ea2000c1e1900 */
[----:B-----5:R-:W-:-:S06]  /*0840*/  @P0 IMAD.WIDE.U32 R4, R25, 0x4, R4 ;  /* 0x0000000419040825 */ /* 0x020fcc00078e0004 */
[----:B------:R-:W3:Y:S01]  /*0850*/  @P0 LDG.E R5, desc[UR6][R4.64] ;  /* 0x0000000604050981 */ /* 0x000ee2000c1e1900 */
[----:B-1----:R-:W-:-:S06]  /*0860*/  @P0 IMAD.WIDE R6, R17, 0x4, R6 ;  /* 0x0000000411060825 */ /* 0x002fcc00078e0206 */
[----:B------:R-:W3:Y:S01]  /*0870*/  @P0 LDG.E R6, desc[UR6][R6.64] ;  /* 0x0000000606060981 */ /* 0x000ee2000c1e1900 */
[----:B----4-:R-:W-:-:S04]  /*0880*/  @P1 IMAD R8, R8, R21, R18 ;  /* 0x0000001508081224 */ /* 0x010fc800078e0212 */
[----:B--2---:R-:W-:-:S04]  /*0890*/  @P1 IMAD R18, R3, R22, R8 ;  /* 0x0000001603121224 */ /* 0x004fc800078e0208 */
[----:B---3--:R-:W-:-:S07]  /*08a0*/  @P0 IMAD R18, R5, R6, R18 ;  /* 0x0000000605120224 */ /* 0x008fce00078e0212 */
.L_x_30:
[----:B------:R-:W0:Y:S01]  /*08b0*/  LDCU UR4, c[0x0][0x398] ;  /* 0x00007300ff0477ac */ /* 0x000e220008000800 */
[----:B------:R-:W1:Y:S01]  /*08c0*/  LDC.64 R2, c[0x0][0x390] ;  /* 0x0000e400ff027b82 */ /* 0x000e620000000a00 */
[----:B------:R-:W-:Y:S01]  /*08d0*/  IADD3 R5, PT, PT, R0, R15, RZ ;  /* 0x0000000f00057210 */ /* 0x000fe20007ffe0ff */
[----:B------:R-:W-:-:S05]  /*08e0*/  VIADD R15, R15, 0x1 ;  /* 0x000000010f0f7836 */ /* 0x000fca0000000000 */
[----:B0-----:R-:W-:Y:S01]  /*08f0*/  ISETP.NE.AND P0, PT, R15, UR4, PT ;  /* 0x000000040f007c0c */ /* 0x001fe2000bf05270 */
[----:B-1----:R-:W-:-:S05]  /*0900*/  IMAD.WIDE.U32 R2, R5, 0x4, R2 ;  /* 0x0000000405027825 */ /* 0x002fca00078e0002 */
[----:B------:R0:W-:Y:S07]  /*0910*/  STG.E desc[UR6][R2.64], R18 ;  /* 0x0000001202007986 */ /* 0x0001ee000c101906 */
[----:B------:R-:W-:Y:S05]  /*0920*/  @!P0 EXIT ;  /* 0x000000000000894d */ /* 0x000fea0003800000 */
[----:B------:R-:W-:Y:S05]  /*0930*/  BRA `(.L_x_32) ;  /* 0xfffffff400f07947 */ /* 0x000fea000383ffff */
.L_x_27:
[C---:B------:R-:W-:Y:S01]  /*0940*/  ISETP.GE.U32.AND P0, PT, R9.reuse, 0x8, PT ;  /* 0x000000080900780c */ /* 0x040fe20003f06070 */
[----:B------:R-:W-:Y:S01]  /*0950*/  HFMA2 R3, -RZ, RZ, 0, 0 ;  /* 0x00000000ff037431 */ /* 0x000fe200000001ff */
[----:B------:R-:W-:-:S04]  /*0960*/  LOP3.LUT R2, R9, 0x7, RZ, 0xc0, !PT ;  /* 0x0000000709027812 */ /* 0x000fc800078ec0ff */
[----:B------:R-:W-:-:S07]  /*0970*/  ISETP.NE.AND P1, PT, R2, RZ, PT ;  /* 0x000000ff0200720c */ /* 0x000fce0003f25270 */
[----:B------:R-:W-:Y:S06]  /*0980*/  @!P0 BRA `(.L_x_33) ;  /* 0x0000000000408947 */ /* 0x000fec0003800000 */
[----:B------:R-:W0:Y:S01]  /*0990*/  LDC.64 R6, c[0x0][0x390] ;  /* 0x0000e400ff067b82 */ /* 0x000e220000000a00 */
[----:B------:R-:W-:Y:S01]  /*09a0*/  LOP3.LUT R3, R9, 0x7ffffff8, RZ, 0xc0, !PT ;  /* 0x7ffffff809037812 */ /* 0x000fe200078ec0ff */
[----:B------:R-:W-:-:S06]  /*09b0*/  UMOV UR4, URZ ;  /* 0x000000ff00047c82 */ /* 0x000fcc0008000000 */
.L_x_34:
[----:B-1----:R-:W-:Y:S01]  /*09c0*/  VIADD R5, R0, UR4 ;  /* 0x0000000400057c36 */ /* 0x002fe20008000000 */
[----:B------:R-:W-:-:S03]  /*09d0*/  UIADD3 UR4, UPT, UPT, UR4, 0x8, URZ ;  /* 0x0000000804047890 */ /* 0x000fc6000fffe0ff */
[----:B0-----:R-:W-:-:S03]  /*09e0*/  IMAD.WIDE.U32 R4, R5, 0x4, R6 ;  /* 0x0000000405047825 */ /* 0x001fc600078e0006 */
[----:B------:R-:W-:Y:S02]  /*09f0*/  ISETP.NE.AND P0, PT, R3, UR4, PT ;  /* 0x0000000403007c0c */ /* 0x000fe4000bf05270 */
[----:B------:R1:W-:Y:S04]  /*0a00*/  STG.E desc[UR6][R4.64], RZ ;  /* 0x000000ff04007986 */ /* 0x0003e8000c101906 */
[----:B------:R1:W-:Y:S04]  /*0a10*/  STG.E desc[UR6][R4.64+0x4], RZ ;  /* 0x000004ff04007986 */ /* 0x0003e8000c101906 */
[----:B------:R1:W-:Y:S04]  /*0a20*/  STG.E desc[UR6][R4.64+0x8], RZ ;  /* 0x000008ff04007986 */ /* 0x0003e8000c101906 */
[----:B------:R1:W-:Y:S04]  /*0a30*/  STG.E desc[UR6][R4.64+0xc], RZ ;  /* 0x00000cff04007986 */ /* 0x0003e8000c101906 */
[----:B------:R1:W-:Y:S04]  /*0a40*/  STG.E desc[UR6][R4.64+0x10], RZ ;  /* 0x000010ff04007986 */ /* 0x0003e8000c101906 */
[----:B------:R1:W-:Y:S04]  /*0a50*/  STG.E desc[UR6][R4.64+0x14], RZ ;  /* 0x000014ff04007986 */ /* 0x0003e8000c101906 */
[----:B------:R1:W-:Y:S04]  /*0a60*/  STG.E desc[UR6][R4.64+0x18], RZ ;  /* 0x000018ff04007986 */ /* 0x0003e8000c101906 */
[----:B------:R1:W-:Y:S01]  /*0a70*/  STG.E desc[UR6][R4.64+0x1c], RZ ;  /* 0x00001cff04007986 */ /* 0x0003e2000c101906 */
[----:B------:R-:W-:Y:S05]  /*0a80*/  @P0 BRA `(.L_x_34) ;  /* 0xfffffffc00cc0947 */ /* 0x000fea000383ffff */
.L_x_33:
[----:B------:R-:W-:Y:S05]  /*0a90*/  @!P1 EXIT ;  /* 0x000000000000994d */ /* 0x000fea0003800000 */
[----:B------:R-:W-:Y:S02]  /*0aa0*/  ISETP.GE.U32.AND P1, PT, R2, 0x4, PT ;  /* 0x000000040200780c */ /* 0x000fe40003f26070 */
[----:B------:R-:W-:-:S04]  /*0ab0*/  LOP3.LUT R12, R9, 0x3, RZ, 0xc0, !PT ;  /* 0x00000003090c7812 */ /* 0x000fc800078ec0ff */
[----:B------:R-:W-:-:S07]  /*0ac0*/  ISETP.NE.AND P0, PT, R12, RZ, PT ;  /* 0x000000ff0c00720c */ /* 0x000fce0003f05270 */
[----:B------:R-:W-:Y:S06]  /*0ad0*/  @!P1 BRA `(.L_x_35) ;  /* 0x0000000000349947 */ /* 0x000fec0003800000 */
[----:B------:R-:W0:Y:S01]  /*0ae0*/  LDC.64 R10, c[0x0][0x390] ;  /* 0x0000e400ff0a7b82 */ /* 0x000e220000000a00 */
[CC--:B------:R-:W-:Y:S02]  /*0af0*/  IADD3 R2, P1, PT, R0.reuse, R3.reuse, RZ ;  /* 0x0000000300027210 */ /* 0x0c0fe40007f3e0ff */
[----:B------:R-:W-:Y:S02]  /*0b00*/  IADD3 R7, PT, PT, R0, R3, RZ ;  /* 0x0000000300077210 */ /* 0x000fe40007ffe0ff */
[----:B------:R-:W-:Y:S01]  /*0b10*/  IADD3 R3, PT, PT, R3, 0x4, RZ ;  /* 0x0000000403037810 */ /* 0x000fe20007ffe0ff */
[----:B------:R-:W-:Y:S02]  /*0b20*/  IMAD.X R8, RZ, RZ, RZ, P1 ;  /* 0x000000ffff087224 */ /* 0x000fe400008e06ff */
[----:B-1----:R-:W1:Y:S01]  /*0b30*/  LDC.64 R4, c[0x0][0x390] ;  /* 0x0000e400ff047b82 */ /* 0x002e620000000a00 */
[----:B0-----:R-:W-:Y:S01]  /*0b40*/  LEA R6, P1, R2, R10, 0x2 ;  /* 0x0000000a02067211 */ /* 0x001fe200078210ff */
[----:B-1----:R-:W-:-:S03]  /*0b50*/  IMAD.WIDE.U32 R4, R7, 0x4, R4 ;  /* 0x0000000407047825 */ /* 0x002fc600078e0004 */
[----:B------:R-:W-:Y:S02]  /*0b60*/  LEA.HI.X R7, R2, R11, R8, 0x2, P1 ;  /* 0x0000000b02077211 */ /* 0x000fe400008f1408 */
[----:B------:R0:W-:Y:S04]  /*0b70*/  STG.E desc[UR6][R4.64], RZ ;  /* 0x000000ff04007986 */ /* 0x0001e8000c101906 */
[----:B------:R0:W-:Y:S04]  /*0b80*/  STG.E desc[UR6][R6.64+0x4], RZ ;  /* 0x000004ff06007986 */ /* 0x0001e8000c101906 */
[----:B------:R0:W-:Y:S04]  /*0b90*/  STG.E desc[UR6][R6.64+0x8], RZ ;  /* 0x000008ff06007986 */ /* 0x0001e8000c101906 */
[----:B------:R0:W-:Y:S02]  /*0ba0*/  STG.E desc[UR6][R6.64+0xc], RZ ;  /* 0x00000cff06007986 */ /* 0x0001e4000c101906 */
.L_x_35:
[----:B------:R-:W-:Y:S05]  /*0bb0*/  @!P0 EXIT ;  /* 0x000000000000894d */ /* 0x000fea0003800000 */
[----:B------:R-:W-:Y:S02]  /*0bc0*/  ISETP.NE.AND P1, PT, R12, 0x1, PT ;  /* 0x000000010c00780c */ /* 0x000fe40003f25270 */
[----:B------:R-:W-:-:S04]  /*0bd0*/  LOP3.LUT R2, R9, 0x1, RZ, 0xc0, !PT ;  /* 0x0000000109027812 */ /* 0x000fc800078ec0ff */
[----:B------:R-:W-:-:S07]  /*0be0*/  ISETP.NE.U32.AND P0, PT, R2, 0x1, PT ;  /* 0x000000010200780c */ /* 0x000fce0003f05070 */
[----:B------:R-:W-:Y:S06]  /*0bf0*/  @!P1 BRA `(.L_x_36) ;  /* 0x00000000002c9947 */ /* 0x000fec0003800000 */
[----:B------:R-:W2:Y:S01]  /*0c00*/  LDC.64 R10, c[0x0][0x390] ;  /* 0x0000e400ff0a7b82 */ /* 0x000ea20000000a00 */
[CC--:B------:R-:W-:Y:S02]  /*0c10*/  IADD3 R2, P1, PT, R0.reuse, R3.reuse, RZ ;  /* 0x0000000300027210 */ /* 0x0c0fe40007f3e0ff */
[----:B0-----:R-:W-:Y:S02]  /*0c20*/  IADD3 R7, PT, PT, R0, R3, RZ ;  /* 0x0000000300077210 */ /* 0x001fe40007ffe0ff */
[----:B------:R-:W-:Y:S01]  /*0c30*/  IADD3 R3, PT, PT, R3, 0x2, RZ ;  /* 0x0000000203037810 */ /* 0x000fe20007ffe0ff */
[----:B------:R-:W-:Y:S02]  /*0c40*/  IMAD.X R8, RZ, RZ, RZ, P1 ;  /* 0x000000ffff087224 */ /* 0x000fe400008e06ff */
[----:B-1----:R-:W0:Y:S01]  /*0c50*/  LDC.64 R4, c[0x0][0x390] ;  /* 0x0000e400ff047b82 */ /* 0x002e220000000a00 */
[----:B--2---:R-:W-:Y:S01]  /*0c60*/  LEA R6, P1, R2, R10, 0x2 ;  /* 0x0000000a02067211 */ /* 0x004fe200078210ff */
[----:B0-----:R-:W-:-:S03]  /*0c70*/  IMAD.WIDE.U32 R4, R7, 0x4, R4 ;  /* 0x0000000407047825 */ /* 0x001fc600078e0004 */
[----:B------:R-:W-:Y:S02]  /*0c80*/  LEA.HI.X R7, R2, R11, R8, 0x2, P1 ;  /* 0x0000000b02077211 */ /* 0x000fe400008f1408 */
[----:B------:R2:W-:Y:S04]  /*0c90*/  STG.E desc[UR6][R4.64], RZ ;  /* 0x000000ff04007986 */ /* 0x0005e8000c101906 */
[----:B------:R2:W-:Y:S03]  /*0ca0*/  STG.E desc[UR6][R6.64+0x4], RZ ;  /* 0x000004ff06007986 */ /* 0x0005e6000c101906 */
.L_x_36:
[----:B------:R-:W-:Y:S05]  /*0cb0*/  @P0 EXIT ;  /* 0x000000000000094d */ /* 0x000fea0003800000 */
[----:B012---:R-:W0:Y:S01]  /*0cc0*/  LDC.64 R4, c[0x0][0x390] ;  /* 0x0000e400ff047b82 */ /* 0x007e220000000a00 */
[----:B------:R-:W-:-:S05]  /*0cd0*/  IADD3 R3, PT, PT, R0, R3, RZ ;  /* 0x0000000300037210 */ /* 0x000fca0007ffe0ff */
[----:B0-----:R-:W-:-:S05]  /*0ce0*/  IMAD.WIDE.U32 R2, R3, 0x4, R4 ;  /* 0x0000000403027825 */ /* 0x001fca00078e0004 */
[----:B------:R-:W-:Y:S01]  /*0cf0*/  STG.E desc[UR6][R2.64], RZ ;  /* 0x000000ff02007986 */ /* 0x000fe2000c101906 */
[----:B------:R-:W-:Y:S05]  /*0d00*/  EXIT ;  /* 0x000000000000794d */ /* 0x000fea0003800000 */
.L_x_37:
        /* <DEDUP_REMOVED lines=15> */
.L_x_39:


//--------------------- .nv.global.init           --------------------------
	.section	.nv.global.init,"aw",@progbits
.nv.global.init:
	.type		$str,@object
	.size		$str,(.L_0 - $str)
$str:
        /*0000*/ 	.byte	0x25, 0x64, 0x20, 0x2d, 0x20, 0x25, 0x64, 0x0a, 0x00
.L_0:


//--------------------- .nv.shared.reserved.0     --------------------------
	.section	.nv.shared.reserved.0,"aw",@nobits
	.weak		__nv_reservedSMEM_offset_0_alias
	.size		__nv_reservedSMEM_offset_0_alias, 0, 64
	.other		__nv_reservedSMEM_offset_0_alias,@"STO_CUDA_RESERVED_SHARED STV_DEFAULT"
__nv_reservedSMEM_offset_0_alias:
	.zero		0
	.zero		64


//--------------------- .nv.constant0._Z12matrixMulColPiS_S_iiii --------------------------
	.section	.nv.constant0._Z12matrixMulColPiS_S_iiii,"a",@progbits
	.sectionflags	@""
	.align	4
.nv.constant0._Z12matrixMulColPiS_S_iiii:
	.zero		936


//--------------------- .nv.constant0._Z12matrixMulRowPiS_S_iiii --------------------------
	.section	.nv.constant0._Z12matrixMulRowPiS_S_iiii,"a",@progbits
	.sectionflags	@""
	.align	4
.nv.constant0._Z12matrixMulRowPiS_S_iiii:
	.zero		936


//--------------------- SYMBOLS --------------------------

	.type		.nv.reservedSmem.offset0,@object
	.size		.nv.reservedSmem.offset0,0x4
	.type		vprintf,@function
